// auto-generated by cutlass_sweep.gemm — config: {"arch": "sm_90", "cluster_m": 2, "cluster_n": 1, "dtype": "e5m2", "stages": 0, "tile_k": 64, "tile_m": 64, "tile_n": 64}
#include "cutlass/cutlass.h"
#include "cutlass/gemm/collective/collective_builder.hpp"
#include "cutlass/gemm/device/gemm_universal_adapter.h"
#include "cutlass/gemm/kernel/gemm_universal.hpp"
#include "cutlass/epilogue/collective/collective_builder.hpp"

using ElemA = cutlass::float_e5m2_t;
using ElemB = cutlass::float_e5m2_t;
using ElemCD = cutlass::float_e5m2_t;
using Acc  = float;
using TileShape    = cute::Shape<cute::_64, cute::_64, cute::_64>;
using ClusterShape = cute::Shape<cute::_2, cute::_1, cute::_1>;

using CollectiveEpilogue = typename cutlass::epilogue::collective::CollectiveBuilder<
    cutlass::arch::Sm90, cutlass::arch::OpClassTensorOp,
    TileShape, ClusterShape,
    cutlass::epilogue::collective::EpilogueTileAuto,
    Acc, Acc,
    ElemCD, cutlass::layout::RowMajor, 128 / cutlass::sizeof_bits<ElemCD>::value,
    ElemCD, cutlass::layout::RowMajor, 128 / cutlass::sizeof_bits<ElemCD>::value,
    cutlass::epilogue::collective::EpilogueScheduleAuto
  >::CollectiveOp;

using CollectiveMainloop = typename cutlass::gemm::collective::CollectiveBuilder<
    cutlass::arch::Sm90, cutlass::arch::OpClassTensorOp,
    ElemA, cutlass::layout::RowMajor, 128 / cutlass::sizeof_bits<ElemA>::value,
    ElemB, cutlass::layout::ColumnMajor, 128 / cutlass::sizeof_bits<ElemB>::value,
    Acc,
    TileShape, ClusterShape,
    cutlass::gemm::collective::StageCountAutoCarveout<static_cast<int>(sizeof(typename CollectiveEpilogue::SharedStorage))>,
    cutlass::gemm::collective::KernelScheduleAuto
  >::CollectiveOp;

using GemmKernel = cutlass::gemm::kernel::GemmUniversal<
    cute::Shape<int,int,int,int>,
    CollectiveMainloop,
    CollectiveEpilogue
>;
using Gemm = cutlass::gemm::device::GemmUniversalAdapter<GemmKernel>;

// Force the device kernel symbol into the cubin without needing a host main.
auto* _anchor = &cutlass::device_kernel<GemmKernel>;


// ===== COMPILED SASS (sm_90a) =====

	.target	sm_90a

	.elftype	@"ET_EXEC"


//--------------------- .note.nv.tkinfo           --------------------------
	.section	.note.nv.tkinfo,"",@"SHT_NOTE"
	.sectionflags	@"SHF_NOTE_NV_TKINFO"
	.tkinfo
        /*0018*/ 	.word	0x00000002
        /*0030*/ 	.string	""
        /*0030*/ 	.string	"ptxas"
        /*0030*/ 	.string	"Cuda compilation tools, release 13.0, V13.0.88"
        /*0030*/ 	.string	"Build cuda_13.0.r13.0/compiler.36424714_0"
        /*0030*/ 	.string	"-arch sm_90a -m 64 "



//--------------------- .note.nv.cuinfo           --------------------------
	.section	.note.nv.cuinfo,"",@"SHT_NOTE"
	.sectionflags	@"SHF_NOTE_NV_CUINFO"
        /*0018*/ 	.short	0x0002
        /*001a*/ 	.short	0x005a
        /*001c*/ 	.short	0x0082
	.zero		2


//--------------------- .nv.info                  --------------------------
	.section	.nv.info,"",@"SHT_CUDA_INFO"
	.align	4


	//----- nvinfo : EIATTR_REGCOUNT
	.align		4
        /*0000*/ 	.byte	0x04, 0x2f
        /*0002*/ 	.short	(.L_12 - .L_11)
	.align		4
.L_11:
        /*0004*/ 	.word	index@(_ZN7cutlass13device_kernelINS_4gemm6kernel13GemmUniversalIN4cute5tupleIJiiiiEEENS1_10collective13CollectiveMmaINS1_37MainloopSm90TmaGmmaWarpSpecializedFP8ILi28ENS5_IJNS4_1CILi2EEENSA_ILi1EEESC_EEENS1_32KernelTmaWarpSpecializedPingpongEEENS5_IJNSA_ILi64EEESG_SG_EEENS_12float_e5m2_tENS5_IJlSC_lEEESI_SJ_NS4_8TiledMMAINS4_8MMA_AtomIJNS4_4SM904GMMA30MMA_64x64x32_F32E5M2E5M2_SS_TNILNSN_7ScaleInE1ELSP_1EEEEEENS4_6LayoutINS5_IJSC_SC_SC_EEENS5_IJNSA_ILi0EEESU_SU_EEEEENS5_IJNS4_10UnderscoreESX_SX_EEEEENS4_13SM90_TMA_LOADENS4_14ComposedLayoutINS4_7SwizzleILi2ELi4ELi3EEENS4_18smem_ptr_flag_bitsILi8EEENSS_INS5_IJNSA_ILi8EEESG_EEENS5_IJSG_SC_EEEEEEEvNS4_8identityENS4_23SM90_TMA_LOAD_MULTICASTES1A_vS1B_EENS_8epilogue10collective6detail29Sm90TmaWarpSpecializedAdapterINS1F_15DefaultEpilogueISI_SJ_SJ_NS1E_6thread17LinearCombinationISI_Li1EffLNS1J_9ScaleType4KindE0ELNS_15FloatRoundStyleE2ESI_EENS1_15EpilogueDefaultEEEEEvvEEEEvNT_6ParamsE)
        /*0008*/ 	.word	0x000000a8


	//----- nvinfo : EIATTR_FRAME_SIZE
	.align		4
.L_12:
        /*000c*/ 	.byte	0x04, 0x11
        /*000e*/ 	.short	(.L_14 - .L_13)
	.align		4
.L_13:
        /*0010*/ 	.word	index@(_ZN7cutlass13device_kernelINS_4gemm6kernel13GemmUniversalIN4cute5tupleIJiiiiEEENS1_10collective13CollectiveMmaINS1_37MainloopSm90TmaGmmaWarpSpecializedFP8ILi28ENS5_IJNS4_1CILi2EEENSA_ILi1EEESC_EEENS1_32KernelTmaWarpSpecializedPingpongEEENS5_IJNSA_ILi64EEESG_SG_EEENS_12float_e5m2_tENS5_IJlSC_lEEESI_SJ_NS4_8TiledMMAINS4_8MMA_AtomIJNS4_4SM904GMMA30MMA_64x64x32_F32E5M2E5M2_SS_TNILNSN_7ScaleInE1ELSP_1EEEEEENS4_6LayoutINS5_IJSC_SC_SC_EEENS5_IJNSA_ILi0EEESU_SU_EEEEENS5_IJNS4_10UnderscoreESX_SX_EEEEENS4_13SM90_TMA_LOADENS4_14ComposedLayoutINS4_7SwizzleILi2ELi4ELi3EEENS4_18smem_ptr_flag_bitsILi8EEENSS_INS5_IJNSA_ILi8EEESG_EEENS5_IJSG_SC_EEEEEEEvNS4_8identityENS4_23SM90_TMA_LOAD_MULTICASTES1A_vS1B_EENS_8epilogue10collective6detail29Sm90TmaWarpSpecializedAdapterINS1F_15DefaultEpilogueISI_SJ_SJ_NS1E_6thread17LinearCombinationISI_Li1EffLNS1J_9ScaleType4KindE0ELNS_15FloatRoundStyleE2ESI_EENS1_15EpilogueDefaultEEEEEvvEEEEvNT_6ParamsE)
        /*0014*/ 	.word	0x00000000


	//----- nvinfo : EIATTR_MIN_STACK_SIZE
	.align		4
.L_14:
        /*0018*/ 	.byte	0x04, 0x12
        /*001a*/ 	.short	(.L_16 - .L_15)
	.align		4
.L_15:
        /*001c*/ 	.word	index@(_ZN7cutlass13device_kernelINS_4gemm6kernel13GemmUniversalIN4cute5tupleIJiiiiEEENS1_10collective13CollectiveMmaINS1_37MainloopSm90TmaGmmaWarpSpecializedFP8ILi28ENS5_IJNS4_1CILi2EEENSA_ILi1EEESC_EEENS1_32KernelTmaWarpSpecializedPingpongEEENS5_IJNSA_ILi64EEESG_SG_EEENS_12float_e5m2_tENS5_IJlSC_lEEESI_SJ_NS4_8TiledMMAINS4_8MMA_AtomIJNS4_4SM904GMMA30MMA_64x64x32_F32E5M2E5M2_SS_TNILNSN_7ScaleInE1ELSP_1EEEEEENS4_6LayoutINS5_IJSC_SC_SC_EEENS5_IJNSA_ILi0EEESU_SU_EEEEENS5_IJNS4_10UnderscoreESX_SX_EEEEENS4_13SM90_TMA_LOADENS4_14ComposedLayoutINS4_7SwizzleILi2ELi4ELi3EEENS4_18smem_ptr_flag_bitsILi8EEENSS_INS5_IJNSA_ILi8EEESG_EEENS5_IJSG_SC_EEEEEEEvNS4_8identityENS4_23SM90_TMA_LOAD_MULTICASTES1A_vS1B_EENS_8epilogue10collective6detail29Sm90TmaWarpSpecializedAdapterINS1F_15DefaultEpilogueISI_SJ_SJ_NS1E_6thread17LinearCombinationISI_Li1EffLNS1J_9ScaleType4KindE0ELNS_15FloatRoundStyleE2ESI_EENS1_15EpilogueDefaultEEEEEvvEEEEvNT_6ParamsE)
        /*0020*/ 	.word	0x00000000
.L_16:


//--------------------- .nv.compat                --------------------------
	.section	.nv.compat,"",@"SHT_CUDA_COMPAT_INFO"
	.align	4
        /*0000*/ 	.byte	0x02, 0x09, 0x01, 0x00, 0x02, 0x02, 0x04, 0x00, 0x02, 0x05, 0x05, 0x00, 0x03, 0x07, 0x01, 0x01
        /*0010*/ 	.byte	0x02, 0x03, 0x01, 0x00, 0x02, 0x06, 0x01, 0x00, 0x04, 0x0b, 0x08, 0x00, 0x00, 0x00, 0x00, 0x00
        /*0020*/ 	.byte	0x00, 0x00, 0x00, 0x00


//--------------------- .nv.info._ZN7cutlass13device_kernelINS_4gemm6kernel13GemmUniversalIN4cute5tupleIJiiiiEEENS1_10collective13CollectiveMmaINS1_37MainloopSm90TmaGmmaWarpSpecializedFP8ILi28ENS5_IJNS4_1CILi2EEENSA_ILi1EEESC_EEENS1_32KernelTmaWarpSpecializedPingpongEEENS5_IJNSA_ILi64EEESG_SG_EEENS_12float_e5m2_tENS5_IJlSC_lEEESI_SJ_NS4_8TiledMMAINS4_8MMA_AtomIJNS4_4SM904GMMA30MMA_64x64x32_F32E5M2E5M2_SS_TNILNSN_7ScaleInE1ELSP_1EEEEEENS4_6LayoutINS5_IJSC_SC_SC_EEENS5_IJNSA_ILi0EEESU_SU_EEEEENS5_IJNS4_10UnderscoreESX_SX_EEEEENS4_13SM90_TMA_LOADENS4_14ComposedLayoutINS4_7SwizzleILi2ELi4ELi3EEENS4_18smem_ptr_flag_bitsILi8EEENSS_INS5_IJNSA_ILi8EEESG_EEENS5_IJSG_SC_EEEEEEEvNS4_8identityENS4_23SM90_TMA_LOAD_MULTICASTES1A_vS1B_EENS_8epilogue10collective6detail29Sm90TmaWarpSpecializedAdapterINS1F_15DefaultEpilogueISI_SJ_SJ_NS1E_6thread17LinearCombinationISI_Li1EffLNS1J_9ScaleType4KindE0ELNS_15FloatRoundStyleE2ESI_EENS1_15EpilogueDefaultEEEEEvvEEEEvNT_6ParamsE --------------------------
	.section	.nv.info._ZN7cutlass13device_kernelINS_4gemm6kernel13GemmUniversalIN4cute5tupleIJiiiiEEENS1_10collective13CollectiveMmaINS1_37MainloopSm90TmaGmmaWarpSpecializedFP8ILi28ENS5_IJNS4_1CILi2EEENSA_ILi1EEESC_EEENS1_32KernelTmaWarpSpecializedPingpongEEENS5_IJNSA_ILi64EEESG_SG_EEENS_12float_e5m2_tENS5_IJlSC_lEEESI_SJ_NS4_8TiledMMAINS4_8MMA_AtomIJNS4_4SM904GMMA30MMA_64x64x32_F32E5M2E5M2_SS_TNILNSN_7ScaleInE1ELSP_1EEEEEENS4_6LayoutINS5_IJSC_SC_SC_EEENS5_IJNSA_ILi0EEESU_SU_EEEEENS5_IJNS4_10UnderscoreESX_SX_EEEEENS4_13SM90_TMA_LOADENS4_14ComposedLayoutINS4_7SwizzleILi2ELi4ELi3EEENS4_18smem_ptr_flag_bitsILi8EEENSS_INS5_IJNSA_ILi8EEESG_EEENS5_IJSG_SC_EEEEEEEvNS4_8identityENS4_23SM90_TMA_LOAD_MULTICASTES1A_vS1B_EENS_8epilogue10collective6detail29Sm90TmaWarpSpecializedAdapterINS1F_15DefaultEpilogueISI_SJ_SJ_NS1E_6thread17LinearCombinationISI_Li1EffLNS1J_9ScaleType4KindE0ELNS_15FloatRoundStyleE2ESI_EENS1_15EpilogueDefaultEEEEEvvEEEEvNT_6ParamsE,"",@"SHT_CUDA_INFO"
	.sectionflags	@""
	.align	4


	//----- nvinfo : EIATTR_CUDA_API_VERSION
	.align		4
        /*0000*/ 	.byte	0x04, 0x37
        /*0002*/ 	.short	(.L_18 - .L_17)
.L_17:
        /*0004*/ 	.word	0x00000082


	//----- nvinfo : EIATTR_KPARAM_INFO
	.align		4
.L_18:
        /*0008*/ 	.byte	0x04, 0x17
        /*000a*/ 	.short	(.L_20 - .L_19)
.L_19:
        /*000c*/ 	.word	0x00000000
        /*0010*/ 	.short	0x0000
        /*0012*/ 	.short	0x0070
        /*0014*/ 	.byte	0x00, 0xf0, 0x01, 0x10


	//----- nvinfo : EIATTR_SPARSE_MMA_MASK
	.align		4
.L_20:
        /*0018*/ 	.byte	0x03, 0x50
        /*001a*/ 	.short	0x0000


	//----- nvinfo : EIATTR_MAXREG_COUNT
	.align		4
        /*001c*/ 	.byte	0x03, 0x1b
        /*001e*/ 	.short	0x00a8


	//----- nvinfo : EIATTR_NUM_BARRIERS
	.align		4
        /*0020*/ 	.byte	0x02, 0x4c
        /*0022*/ 	.byte	0x01
	.zero		1


	//----- nvinfo : EIATTR_MERCURY_ISA_VERSION
	.align		4
        /*0024*/ 	.byte	0x03, 0x5f
        /*0026*/ 	.short	0x0101


	//----- nvinfo : EIATTR_INT_WARP_WIDE_INSTR_OFFSETS
	.align		4
        /*0028*/ 	.byte	0x04, 0x31
        /*002a*/ 	.short	(.L_22 - .L_21)


	//   ....[0]....
.L_21:
        /*002c*/ 	.word	0x000007e0


	//   ....[1]....
        /*0030*/ 	.word	0x00000820


	//   ....[2]....
        /*0034*/ 	.word	0x00000860


	//   ....[3]....
        /*0038*/ 	.word	0x00000900


	//   ....[4]....
        /*003c*/ 	.word	0x00000920


	//   ....[5]....
        /*0040*/ 	.word	0x00000980


	//   ....[6]....
        /*0044*/ 	.word	0x00000a70


	//   ....[7]....
        /*0048*/ 	.word	0x00000ac0


	//   ....[8]....
        /*004c*/ 	.word	0x00002aa0


	//----- nvinfo : EIATTR_COOP_GROUP_MASK_REGIDS
	.align		4
.L_22:
        /*0050*/ 	.byte	0x04, 0x29
        /*0052*/ 	.short	(.L_24 - .L_23)


	//   ....[0]....
.L_23:
        /*0054*/ 	.word	0xffffffff


	//   ....[1]....
        /*0058*/ 	.word	0xffffffff


	//   ....[2]....
        /*005c*/ 	.word	0xffffffff


	//   ....[3]....
        /*0060*/ 	.word	0xffffffff


	//   ....[4]....
        /*0064*/ 	.word	0xffffffff


	//   ....[5]....
        /*0068*/ 	.word	0xffffffff


	//   ....[6]....
        /*006c*/ 	.word	0xffffffff


	//----- nvinfo : EIATTR_COOP_GROUP_INSTR_OFFSETS
	.align		4
.L_24:
        /*0070*/ 	.byte	0x04, 0x28
        /*0072*/ 	.short	(.L_26 - .L_25)


	//   ....[0]....
.L_25:
        /*0074*/ 	.word	0x00000060


	//   ....[1]....
        /*0078*/ 	.word	0x00000070


	//   ....[2]....
        /*007c*/ 	.word	0x00000130


	//   ....[3]....
        /*0080*/ 	.word	0x000005f0


	//   ....[4]....
        /*0084*/ 	.word	0x00000630


	//   ....[5]....
        /*0088*/ 	.word	0x000006b0


	//   ....[6]....
        /*008c*/ 	.word	0x00000c80


	//----- nvinfo : EIATTR_REG_RECONFIG
	.align		4
.L_26:
        /*0090*/ 	.byte	0x01, 0x54
	.zero		2


	//----- nvinfo : EIATTR_MBARRIER_INSTR_OFFSETS
	.align		4
        /*0094*/ 	.byte	0x04, 0x39
        /*0096*/ 	.short	(.L_28 - .L_27)


	//   ....[0]....
.L_27:
        /*0098*/ 	.word	0x00000250
        /*009c*/ 	.word	0x000000ff
        /*00a0*/ 	.word	0x00000000
        /*00a4*/ 	.short	0x0100
        /*00a6*/ 	.byte	0x08
	.zero		1


	//   ....[1]....
        /*00a8*/ 	.word	0x00000260
        /*00ac*/ 	.word	0x000000ff
        /*00b0*/ 	.word	0x000000e0
        /*00b4*/ 	.short	0x0100
        /*00b6*/ 	.byte	0x08
	.zero		1


	//   ....[2]....
        /*00b8*/ 	.word	0x00000270
        /*00bc*/ 	.word	0x000000ff
        /*00c0*/ 	.word	0x00000008
        /*00c4*/ 	.short	0x0100
        /*00c6*/ 	.byte	0x08
	.zero		1


	//   ....[3]....
        /*00c8*/ 	.word	0x00000280
        /*00cc*/ 	.word	0x000000ff
        /*00d0*/ 	.word	0x000000e8
        /*00d4*/ 	.short	0x0100
        /*00d6*/ 	.byte	0x08
	.zero		1


	//   ....[4]....
        /*00d8*/ 	.word	0x00000290
        /*00dc*/ 	.word	0x000000ff
        /*00e0*/ 	.word	0x00000010
        /*00e4*/ 	.short	0x0100
        /*00e6*/ 	.byte	0x08
	.zero		1


	//   ....[5]....
        /*00e8*/ 	.word	0x000002a0
        /*00ec*/ 	.word	0x000000ff
        /*00f0*/ 	.word	0x000000f0
        /*00f4*/ 	.short	0x0100
        /*00f6*/ 	.byte	0x08
	.zero		1


	//   ....[6]....
        /*00f8*/ 	.word	0x000002b0
        /*00fc*/ 	.word	0x000000ff
        /*0100*/ 	.word	0x00000018
        /*0104*/ 	.short	0x0100
        /*0106*/ 	.byte	0x08
	.zero		1


	//   ....[7]....
        /*0108*/ 	.word	0x000002c0
        /*010c*/ 	.word	0x000000ff
        /*0110*/ 	.word	0x000000f8
        /*0114*/ 	.short	0x0100
        /*0116*/ 	.byte	0x08
	.zero		1


	//   ....[8]....
        /*0118*/ 	.word	0x000002d0
        /*011c*/ 	.word	0x000000ff
        /*0120*/ 	.word	0x00000020
        /*0124*/ 	.short	0x0100
        /*0126*/ 	.byte	0x08
	.zero		1


	//   ....[9]....
        /*0128*/ 	.word	0x000002e0
        /*012c*/ 	.word	0x000000ff
        /*0130*/ 	.word	0x00000100
        /*0134*/ 	.short	0x0100
        /*0136*/ 	.byte	0x08
	.zero		1


	//   ....[10]....
        /*0138*/ 	.word	0x000002f0
        /*013c*/ 	.word	0x000000ff
        /*0140*/ 	.word	0x00000028
        /*0144*/ 	.short	0x0100
        /*0146*/ 	.byte	0x08
	.zero		1


	//   ....[11]....
        /*0148*/ 	.word	0x00000300
        /*014c*/ 	.word	0x000000ff
        /*0150*/ 	.word	0x00000108
        /*0154*/ 	.short	0x0100
        /*0156*/ 	.byte	0x08
	.zero		1


	//   ....[12]....
        /*0158*/ 	.word	0x00000310
        /*015c*/ 	.word	0x000000ff
        /*0160*/ 	.word	0x00000030
        /*0164*/ 	.short	0x0100
        /*0166*/ 	.byte	0x08
	.zero		1


	//   ....[13]....
        /*0168*/ 	.word	0x00000320
        /*016c*/ 	.word	0x000000ff
        /*0170*/ 	.word	0x00000110
        /*0174*/ 	.short	0x0100
        /*0176*/ 	.byte	0x08
	.zero		1


	//   ....[14]....
        /*0178*/ 	.word	0x00000330
        /*017c*/ 	.word	0x000000ff
        /*0180*/ 	.word	0x00000038
        /*0184*/ 	.short	0x0100
        /*0186*/ 	.byte	0x08
	.zero		1


	//   ....[15]....
        /*0188*/ 	.word	0x00000340
        /*018c*/ 	.word	0x000000ff
        /*0190*/ 	.word	0x00000118
        /*0194*/ 	.short	0x0100
        /*0196*/ 	.byte	0x08
	.zero		1


	//   ....[16]....
        /*0198*/ 	.word	0x00000350
        /*019c*/ 	.word	0x000000ff
        /*01a0*/ 	.word	0x00000040
        /*01a4*/ 	.short	0x0100
        /*01a6*/ 	.byte	0x08
	.zero		1


	//   ....[17]....
        /*01a8*/ 	.word	0x00000360
        /*01ac*/ 	.word	0x000000ff
        /*01b0*/ 	.word	0x00000120
        /*01b4*/ 	.short	0x0100
        /*01b6*/ 	.byte	0x08
	.zero		1


	//   ....[18]....
        /*01b8*/ 	.word	0x00000370
        /*01bc*/ 	.word	0x000000ff
        /*01c0*/ 	.word	0x00000048
        /*01c4*/ 	.short	0x0100
        /*01c6*/ 	.byte	0x08
	.zero		1


	//   ....[19]....
        /*01c8*/ 	.word	0x00000380
        /*01cc*/ 	.word	0x000000ff
        /*01d0*/ 	.word	0x00000128
        /*01d4*/ 	.short	0x0100
        /*01d6*/ 	.byte	0x08
	.zero		1


	//   ....[20]....
        /*01d8*/ 	.word	0x00000390
        /*01dc*/ 	.word	0x000000ff
        /*01e0*/ 	.word	0x00000050
        /*01e4*/ 	.short	0x0100
        /*01e6*/ 	.byte	0x08
	.zero		1


	//   ....[21]....
        /*01e8*/ 	.word	0x000003a0
        /*01ec*/ 	.word	0x000000ff
        /*01f0*/ 	.word	0x00000130
        /*01f4*/ 	.short	0x0100
        /*01f6*/ 	.byte	0x08
	.zero		1


	//   ....[22]....
        /*01f8*/ 	.word	0x000003b0
        /*01fc*/ 	.word	0x000000ff
        /*0200*/ 	.word	0x00000058
        /*0204*/ 	.short	0x0100
        /*0206*/ 	.byte	0x08
	.zero		1


	//   ....[23]....
        /*0208*/ 	.word	0x000003c0
        /*020c*/ 	.word	0x000000ff
        /*0210*/ 	.word	0x00000138
        /*0214*/ 	.short	0x0100
        /*0216*/ 	.byte	0x08
	.zero		1


	//   ....[24]....
        /*0218*/ 	.word	0x000003d0
        /*021c*/ 	.word	0x000000ff
        /*0220*/ 	.word	0x00000060
        /*0224*/ 	.short	0x0100
        /*0226*/ 	.byte	0x08
	.zero		1


	//   ....[25]....
        /*0228*/ 	.word	0x000003e0
        /*022c*/ 	.word	0x000000ff
        /*0230*/ 	.word	0x00000140
        /*0234*/ 	.short	0x0100
        /*0236*/ 	.byte	0x08
	.zero		1


	//   ....[26]....
        /*0238*/ 	.word	0x000003f0
        /*023c*/ 	.word	0x000000ff
        /*0240*/ 	.word	0x00000068
        /*0244*/ 	.short	0x0100
        /*0246*/ 	.byte	0x08
	.zero		1


	//   ....[27]....
        /*0248*/ 	.word	0x00000400
        /*024c*/ 	.word	0x000000ff
        /*0250*/ 	.word	0x00000148
        /*0254*/ 	.short	0x0100
        /*0256*/ 	.byte	0x08
	.zero		1


	//   ....[28]....
        /*0258*/ 	.word	0x00000410
        /*025c*/ 	.word	0x000000ff
        /*0260*/ 	.word	0x00000070
        /*0264*/ 	.short	0x0100
        /*0266*/ 	.byte	0x08
	.zero		1


	//   ....[29]....
        /*0268*/ 	.word	0x00000420
        /*026c*/ 	.word	0x000000ff
        /*0270*/ 	.word	0x00000150
        /*0274*/ 	.short	0x0100
        /*0276*/ 	.byte	0x08
	.zero		1


	//   ....[30]....
        /*0278*/ 	.word	0x00000430
        /*027c*/ 	.word	0x000000ff
        /*0280*/ 	.word	0x00000078
        /*0284*/ 	.short	0x0100
        /*0286*/ 	.byte	0x08
	.zero		1


	//   ....[31]....
        /*0288*/ 	.word	0x00000440
        /*028c*/ 	.word	0x000000ff
        /*0290*/ 	.word	0x00000158
        /*0294*/ 	.short	0x0100
        /*0296*/ 	.byte	0x08
	.zero		1


	//   ....[32]....
        /*0298*/ 	.word	0x00000450
        /*029c*/ 	.word	0x000000ff
        /*02a0*/ 	.word	0x00000080
        /*02a4*/ 	.short	0x0100
        /*02a6*/ 	.byte	0x08
	.zero		1


	//   ....[33]....
        /*02a8*/ 	.word	0x00000460
        /*02ac*/ 	.word	0x000000ff
        /*02b0*/ 	.word	0x00000160
        /*02b4*/ 	.short	0x0100
        /*02b6*/ 	.byte	0x08
	.zero		1


	//   ....[34]....
        /*02b8*/ 	.word	0x00000470
        /*02bc*/ 	.word	0x000000ff
        /*02c0*/ 	.word	0x00000088
        /*02c4*/ 	.short	0x0100
        /*02c6*/ 	.byte	0x08
	.zero		1


	//   ....[35]....
        /*02c8*/ 	.word	0x00000480
        /*02cc*/ 	.word	0x000000ff
        /*02d0*/ 	.word	0x00000168
        /*02d4*/ 	.short	0x0100
        /*02d6*/ 	.byte	0x08
	.zero		1


	//   ....[36]....
        /*02d8*/ 	.word	0x00000490
        /*02dc*/ 	.word	0x000000ff
        /*02e0*/ 	.word	0x00000090
        /*02e4*/ 	.short	0x0100
        /*02e6*/ 	.byte	0x08
	.zero		1


	//   ....[37]....
        /*02e8*/ 	.word	0x000004a0
        /*02ec*/ 	.word	0x000000ff
        /*02f0*/ 	.word	0x00000170
        /*02f4*/ 	.short	0x0100
        /*02f6*/ 	.byte	0x08
	.zero		1


	//   ....[38]....
        /*02f8*/ 	.word	0x000004b0
        /*02fc*/ 	.word	0x000000ff
        /*0300*/ 	.word	0x00000098
        /*0304*/ 	.short	0x0100
        /*0306*/ 	.byte	0x08
	.zero		1


	//   ....[39]....
        /*0308*/ 	.word	0x000004c0
        /*030c*/ 	.word	0x000000ff
        /*0310*/ 	.word	0x00000178
        /*0314*/ 	.short	0x0100
        /*0316*/ 	.byte	0x08
	.zero		1


	//   ....[40]....
        /*0318*/ 	.word	0x000004d0
        /*031c*/ 	.word	0x000000ff
        /*0320*/ 	.word	0x000000a0
        /*0324*/ 	.short	0x0100
        /*0326*/ 	.byte	0x08
	.zero		1


	//   ....[41]....
        /*0328*/ 	.word	0x000004e0
        /*032c*/ 	.word	0x000000ff
        /*0330*/ 	.word	0x00000180
        /*0334*/ 	.short	0x0100
        /*0336*/ 	.byte	0x08
	.zero		1


	//   ....[42]....
        /*0338*/ 	.word	0x000004f0
        /*033c*/ 	.word	0x000000ff
        /*0340*/ 	.word	0x000000a8
        /*0344*/ 	.short	0x0100
        /*0346*/ 	.byte	0x08
	.zero		1


	//   ....[43]....
        /*0348*/ 	.word	0x00000500
        /*034c*/ 	.word	0x000000ff
        /*0350*/ 	.word	0x00000188
        /*0354*/ 	.short	0x0100
        /*0356*/ 	.byte	0x08
	.zero		1


	//   ....[44]....
        /*0358*/ 	.word	0x00000510
        /*035c*/ 	.word	0x000000ff
        /*0360*/ 	.word	0x000000b0
        /*0364*/ 	.short	0x0100
        /*0366*/ 	.byte	0x08
	.zero		1


	//   ....[45]....
        /*0368*/ 	.word	0x00000520
        /*036c*/ 	.word	0x000000ff
        /*0370*/ 	.word	0x00000190
        /*0374*/ 	.short	0x0100
        /*0376*/ 	.byte	0x08
	.zero		1


	//   ....[46]....
        /*0378*/ 	.word	0x00000530
        /*037c*/ 	.word	0x000000ff
        /*0380*/ 	.word	0x000000b8
        /*0384*/ 	.short	0x0100
        /*0386*/ 	.byte	0x08
	.zero		1


	//   ....[47]....
        /*0388*/ 	.word	0x00000540
        /*038c*/ 	.word	0x000000ff
        /*0390*/ 	.word	0x00000198
        /*0394*/ 	.short	0x0100
        /*0396*/ 	.byte	0x08
	.zero		1


	//   ....[48]....
        /*0398*/ 	.word	0x00000550
        /*039c*/ 	.word	0x000000ff
        /*03a0*/ 	.word	0x000000c0
        /*03a4*/ 	.short	0x0100
        /*03a6*/ 	.byte	0x08
	.zero		1


	//   ....[49]....
        /*03a8*/ 	.word	0x00000560
        /*03ac*/ 	.word	0x000000ff
        /*03b0*/ 	.word	0x000001a0
        /*03b4*/ 	.short	0x0100
        /*03b6*/ 	.byte	0x08
	.zero		1


	//   ....[50]....
        /*03b8*/ 	.word	0x00000570
        /*03bc*/ 	.word	0x000000ff
        /*03c0*/ 	.word	0x000000c8
        /*03c4*/ 	.short	0x0100
        /*03c6*/ 	.byte	0x08
	.zero		1


	//   ....[51]....
        /*03c8*/ 	.word	0x00000580
        /*03cc*/ 	.word	0x000000ff
        /*03d0*/ 	.word	0x000001a8
        /*03d4*/ 	.short	0x0100
        /*03d6*/ 	.byte	0x08
	.zero		1


	//   ....[52]....
        /*03d8*/ 	.word	0x00000590
        /*03dc*/ 	.word	0x000000ff
        /*03e0*/ 	.word	0x000000d0
        /*03e4*/ 	.short	0x0100
        /*03e6*/ 	.byte	0x08
	.zero		1


	//   ....[53]....
        /*03e8*/ 	.word	0x000005a0
        /*03ec*/ 	.word	0x000000ff
        /*03f0*/ 	.word	0x000001b0
        /*03f4*/ 	.short	0x0100
        /*03f6*/ 	.byte	0x08
	.zero		1


	//   ....[54]....
        /*03f8*/ 	.word	0x000005b0
        /*03fc*/ 	.word	0x000000ff
        /*0400*/ 	.word	0x000000d8
        /*0404*/ 	.short	0x0100
        /*0406*/ 	.byte	0x08
	.zero		1


	//   ....[55]....
        /*0408*/ 	.word	0x000005c0
        /*040c*/ 	.word	0x000000ff
        /*0410*/ 	.word	0x000001b8
        /*0414*/ 	.short	0x0100
        /*0416*/ 	.byte	0x08
	.zero		1


	//   ....[56]....
        /*0418*/ 	.word	0x00000af0
        /*041c*/ 	.word	0x000000ff
        /*0420*/ 	.word	0x000001f0
        /*0424*/ 	.short	0x0100
        /*0426*/ 	.byte	0x08
	.zero		1


	//   ....[57]....
        /*0428*/ 	.word	0x00000b90
        /*042c*/ 	.word	0x000000ff
        /*0430*/ 	.word	0x000001f8
        /*0434*/ 	.short	0x0100
        /*0436*/ 	.byte	0x08
	.zero		1


	//   ....[58]....
        /*0438*/ 	.word	0x00000c00
        /*043c*/ 	.word	0x000000ff
        /*0440*/ 	.word	0x000001d0
        /*0444*/ 	.short	0x0100
        /*0446*/ 	.byte	0x09
	.zero		1


	//   ....[59]....
        /*0448*/ 	.word	0x00000c10
        /*044c*/ 	.word	0x000000ff
        /*0450*/ 	.word	0x000001d8
        /*0454*/ 	.short	0x0100
        /*0456*/ 	.byte	0x09
	.zero		1


	//   ....[60]....
        /*0458*/ 	.word	0x00000c20
        /*045c*/ 	.word	0x000000ff
        /*0460*/ 	.word	0x000001e0
        /*0464*/ 	.short	0x0100
        /*0466*/ 	.byte	0x09
	.zero		1


	//   ....[61]....
        /*0468*/ 	.word	0x00000c30
        /*046c*/ 	.word	0x000000ff
        /*0470*/ 	.word	0x000001e8
        /*0474*/ 	.short	0x0100
        /*0476*/ 	.byte	0x09
	.zero		1


	//   ....[62]....
        /*0478*/ 	.word	0x00001a10
        /*047c*/ 	.word	0x000000ff
        /*0480*/ 	.word	0xfffffff8
        /*0484*/ 	.short	0x010a
        /*0486*/ 	.byte	0x0f
	.zero		1


	//   ....[63]....
        /*0488*/ 	.word	0x00001ce0
        /*048c*/ 	.word	0x000000ff
        /*0490*/ 	.word	0x00000000
        /*0494*/ 	.short	0x010a
        /*0496*/ 	.byte	0x06
	.zero		1


	//   ....[64]....
        /*0498*/ 	.word	0x00001d20
        /*049c*/ 	.word	0x000000ff
        /*04a0*/ 	.word	0x00000000
        /*04a4*/ 	.short	0x010a
        /*04a6*/ 	.byte	0x06
	.zero		1


	//   ....[65]....
        /*04a8*/ 	.word	0x00002290
        /*04ac*/ 	.word	0x000000ff
        /*04b0*/ 	.word	0x00000000
        /*04b4*/ 	.short	0x010a
        /*04b6*/ 	.byte	0x09
	.zero		1


	//   ....[66]....
        /*04b8*/ 	.word	0x000022d0
        /*04bc*/ 	.word	0x000000ff
        /*04c0*/ 	.word	0x00000000
        /*04c4*/ 	.short	0x010a
        /*04c6*/ 	.byte	0x09
	.zero		1


	//   ....[67]....
        /*04c8*/ 	.word	0x000026b0
        /*04cc*/ 	.word	0x00000013
        /*04d0*/ 	.word	0x00000000
        /*04d4*/ 	.short	0x0101
        /*04d6*/ 	.byte	0x3f
	.zero		1


	//   ....[68]....
        /*04d8*/ 	.word	0x00002a30
        /*04dc*/ 	.word	0x00000011
        /*04e0*/ 	.word	0x00000000
        /*04e4*/ 	.short	0x0101
        /*04e6*/ 	.byte	0x17
	.zero		1


	//   ....[69]....
        /*04e8*/ 	.word	0x00002b40
        /*04ec*/ 	.word	0x00000011
        /*04f0*/ 	.word	0x00000000
        /*04f4*/ 	.short	0x0101
        /*04f6*/ 	.byte	0x3f
	.zero		1


	//   ....[70]....
        /*04f8*/ 	.word	0x00002c00
        /*04fc*/ 	.word	0x000000ff
        /*0500*/ 	.word	0x00000008
        /*0504*/ 	.short	0x010a
        /*0506*/ 	.byte	0x0f
	.zero		1


	//   ....[71]....
        /*0508*/ 	.word	0x00005460
        /*050c*/ 	.word	0x00000004
        /*0510*/ 	.word	0x00000000
        /*0514*/ 	.short	0x0101
        /*0516*/ 	.byte	0x17
	.zero		1


	//   ....[72]....
        /*0518*/ 	.word	0x00005d80
        /*051c*/ 	.word	0x00000013
        /*0520*/ 	.word	0x000000e0
        /*0524*/ 	.short	0x010a
        /*0526*/ 	.byte	0x3f
	.zero		1


	//   ....[73]....
        /*0528*/ 	.word	0x00006130
        /*052c*/ 	.word	0x00000004
        /*0530*/ 	.word	0x000001f8
        /*0534*/ 	.short	0x0101
        /*0536*/ 	.byte	0x3f
	.zero		1


	//   ....[74]....
        /*0538*/ 	.word	0x00006860
        /*053c*/ 	.word	0x00000005
        /*0540*/ 	.word	0x00000000
        /*0544*/ 	.short	0x010a
        /*0546*/ 	.byte	0x3f
	.zero		1


	//   ....[75]....
        /*0548*/ 	.word	0x000068e0
        /*054c*/ 	.word	0x00000007
        /*0550*/ 	.word	0x00000000
        /*0554*/ 	.short	0x010a
        /*0556*/ 	.byte	0x3f
	.zero		1


	//   ....[76]....
        /*0558*/ 	.word	0x00006970
        /*055c*/ 	.word	0x00000006
        /*0560*/ 	.word	0x00000000
        /*0564*/ 	.short	0x010a
        /*0566*/ 	.byte	0x3f
	.zero		1


	//   ....[77]....
        /*0568*/ 	.word	0x00006a00
        /*056c*/ 	.word	0x00000007
        /*0570*/ 	.word	0x00000000
        /*0574*/ 	.short	0x010a
        /*0576*/ 	.byte	0x3f
	.zero		1


	//   ....[78]....
        /*0578*/ 	.word	0x00006a90
        /*057c*/ 	.word	0x00000006
        /*0580*/ 	.word	0x00000000
        /*0584*/ 	.short	0x010a
        /*0586*/ 	.byte	0x3f
	.zero		1


	//   ....[79]....
        /*0588*/ 	.word	0x00006b20
        /*058c*/ 	.word	0x00000007
        /*0590*/ 	.word	0x00000000
        /*0594*/ 	.short	0x010a
        /*0596*/ 	.byte	0x3f
	.zero		1


	//   ....[80]....
        /*0598*/ 	.word	0x00006bb0
        /*059c*/ 	.word	0x00000006
        /*05a0*/ 	.word	0x00000000
        /*05a4*/ 	.short	0x010a
        /*05a6*/ 	.byte	0x3f
	.zero		1


	//   ....[81]....
        /*05a8*/ 	.word	0x00006c40
        /*05ac*/ 	.word	0x00000007
        /*05b0*/ 	.word	0x00000000
        /*05b4*/ 	.short	0x010a
        /*05b6*/ 	.byte	0x3f
	.zero		1


	//   ....[82]....
        /*05b8*/ 	.word	0x00006cd0
        /*05bc*/ 	.word	0x00000006
        /*05c0*/ 	.word	0x00000000
        /*05c4*/ 	.short	0x010a
        /*05c6*/ 	.byte	0x3f
	.zero		1


	//   ....[83]....
        /*05c8*/ 	.word	0x00006d60
        /*05cc*/ 	.word	0x00000007
        /*05d0*/ 	.word	0x00000000
        /*05d4*/ 	.short	0x010a
        /*05d6*/ 	.byte	0x3f
	.zero		1


	//   ....[84]....
        /*05d8*/ 	.word	0x00006df0
        /*05dc*/ 	.word	0x00000006
        /*05e0*/ 	.word	0x00000000
        /*05e4*/ 	.short	0x010a
        /*05e6*/ 	.byte	0x3f
	.zero		1


	//   ....[85]....
        /*05e8*/ 	.word	0x00006e80
        /*05ec*/ 	.word	0x00000007
        /*05f0*/ 	.word	0x00000000
        /*05f4*/ 	.short	0x010a
        /*05f6*/ 	.byte	0x3f
	.zero		1


	//   ....[86]....
        /*05f8*/ 	.word	0x00006f10
        /*05fc*/ 	.word	0x00000006
        /*0600*/ 	.word	0x00000000
        /*0604*/ 	.short	0x010a
        /*0606*/ 	.byte	0x3f
	.zero		1


	//   ....[87]....
        /*0608*/ 	.word	0x00006fa0
        /*060c*/ 	.word	0x00000007
        /*0610*/ 	.word	0x00000000
        /*0614*/ 	.short	0x010a
        /*0616*/ 	.byte	0x3f
	.zero		1


	//   ....[88]....
        /*0618*/ 	.word	0x00007030
        /*061c*/ 	.word	0x00000006
        /*0620*/ 	.word	0x00000000
        /*0624*/ 	.short	0x010a
        /*0626*/ 	.byte	0x3f
	.zero		1


	//   ....[89]....
        /*0628*/ 	.word	0x000070c0
        /*062c*/ 	.word	0x00000007
        /*0630*/ 	.word	0x00000000
        /*0634*/ 	.short	0x010a
        /*0636*/ 	.byte	0x3f
	.zero		1


	//   ....[90]....
        /*0638*/ 	.word	0x00007150
        /*063c*/ 	.word	0x00000006
        /*0640*/ 	.word	0x00000000
        /*0644*/ 	.short	0x010a
        /*0646*/ 	.byte	0x3f
	.zero		1


	//   ....[91]....
        /*0648*/ 	.word	0x000071e0
        /*064c*/ 	.word	0x00000007
        /*0650*/ 	.word	0x00000000
        /*0654*/ 	.short	0x010a
        /*0656*/ 	.byte	0x3f
	.zero		1


	//   ....[92]....
        /*0658*/ 	.word	0x00007270
        /*065c*/ 	.word	0x00000006
        /*0660*/ 	.word	0x00000000
        /*0664*/ 	.short	0x010a
        /*0666*/ 	.byte	0x3f
	.zero		1


	//   ....[93]....
        /*0668*/ 	.word	0x00007300
        /*066c*/ 	.word	0x00000007
        /*0670*/ 	.word	0x00000000
        /*0674*/ 	.short	0x010a
        /*0676*/ 	.byte	0x3f
	.zero		1


	//   ....[94]....
        /*0678*/ 	.word	0x00007390
        /*067c*/ 	.word	0x00000006
        /*0680*/ 	.word	0x00000000
        /*0684*/ 	.short	0x010a
        /*0686*/ 	.byte	0x3f
	.zero		1


	//   ....[95]....
        /*0688*/ 	.word	0x00007420
        /*068c*/ 	.word	0x00000007
        /*0690*/ 	.word	0x00000000
        /*0694*/ 	.short	0x010a
        /*0696*/ 	.byte	0x3f
	.zero		1


	//   ....[96]....
        /*0698*/ 	.word	0x000074b0
        /*069c*/ 	.word	0x00000006
        /*06a0*/ 	.word	0x00000000
        /*06a4*/ 	.short	0x010a
        /*06a6*/ 	.byte	0x3f
	.zero		1


	//   ....[97]....
        /*06a8*/ 	.word	0x00007540
        /*06ac*/ 	.word	0x00000007
        /*06b0*/ 	.word	0x00000000
        /*06b4*/ 	.short	0x010a
        /*06b6*/ 	.byte	0x3f
	.zero		1


	//   ....[98]....
        /*06b8*/ 	.word	0x000075d0
        /*06bc*/ 	.word	0x00000006
        /*06c0*/ 	.word	0x00000000
        /*06c4*/ 	.short	0x010a
        /*06c6*/ 	.byte	0x3f
	.zero		1


	//   ....[99]....
        /*06c8*/ 	.word	0x00007660
        /*06cc*/ 	.word	0x00000007
        /*06d0*/ 	.word	0x00000000
        /*06d4*/ 	.short	0x010a
        /*06d6*/ 	.byte	0x3f
	.zero		1


	//   ....[100]....
        /*06d8*/ 	.word	0x000076f0
        /*06dc*/ 	.word	0x00000006
        /*06e0*/ 	.word	0x00000000
        /*06e4*/ 	.short	0x010a
        /*06e6*/ 	.byte	0x3f
	.zero		1


	//   ....[101]....
        /*06e8*/ 	.word	0x00007780
        /*06ec*/ 	.word	0x00000003
        /*06f0*/ 	.word	0x00000000
        /*06f4*/ 	.short	0x010a
        /*06f6*/ 	.byte	0x3f
	.zero		1


	//   ....[102]....
        /*06f8*/ 	.word	0x000077f0
        /*06fc*/ 	.word	0x00000011
        /*0700*/ 	.word	0xfffffff8
        /*0704*/ 	.short	0x010a
        /*0706*/ 	.byte	0x3f
	.zero		1


	//   ....[103]....
        /*0708*/ 	.word	0x00007850
        /*070c*/ 	.word	0x00000011
        /*0710*/ 	.word	0x00000000
        /*0714*/ 	.short	0x010a
        /*0716*/ 	.byte	0x3f
	.zero		1


	//   ....[104]....
        /*0718*/ 	.word	0x000078b0
        /*071c*/ 	.word	0x00000013
        /*0720*/ 	.word	0x00000000
        /*0724*/ 	.short	0x010a
        /*0726*/ 	.byte	0x3f
	.zero		1


	//   ....[105]....
        /*0728*/ 	.word	0x00007910
        /*072c*/ 	.word	0x00000011
        /*0730*/ 	.word	0x00000008
        /*0734*/ 	.short	0x010a
        /*0736*/ 	.byte	0x3f
	.zero		1


	//   ....[106]....
        /*0738*/ 	.word	0x000079e0
        /*073c*/ 	.word	0x00000013
        /*0740*/ 	.word	0x000000e0
        /*0744*/ 	.short	0x010a
        /*0746*/ 	.byte	0x3f
	.zero		1


	//   ....[107]....
        /*0748*/ 	.word	0x00007ac0
        /*074c*/ 	.word	0x00000005
        /*0750*/ 	.word	0x00000000
        /*0754*/ 	.short	0x010a
        /*0756*/ 	.byte	0x3f
	.zero		1


	//   ....[108]....
        /*0758*/ 	.word	0x00007b10
        /*075c*/ 	.word	0x00000007
        /*0760*/ 	.word	0x00000000
        /*0764*/ 	.short	0x010a
        /*0766*/ 	.byte	0x3f
	.zero		1


	//   ....[109]....
        /*0768*/ 	.word	0x00007b60
        /*076c*/ 	.word	0x00000006
        /*0770*/ 	.word	0x00000000
        /*0774*/ 	.short	0x010a
        /*0776*/ 	.byte	0x3f
	.zero		1


	//   ....[110]....
        /*0778*/ 	.word	0x00007bb0
        /*077c*/ 	.word	0x00000007
        /*0780*/ 	.word	0x00000000
        /*0784*/ 	.short	0x010a
        /*0786*/ 	.byte	0x3f
	.zero		1


	//   ....[111]....
        /*0788*/ 	.word	0x00007c00
        /*078c*/ 	.word	0x00000006
        /*0790*/ 	.word	0x00000000
        /*0794*/ 	.short	0x010a
        /*0796*/ 	.byte	0x3f
	.zero		1


	//   ....[112]....
        /*0798*/ 	.word	0x00007c50
        /*079c*/ 	.word	0x00000007
        /*07a0*/ 	.word	0x00000000
        /*07a4*/ 	.short	0x010a
        /*07a6*/ 	.byte	0x3f
	.zero		1


	//   ....[113]....
        /*07a8*/ 	.word	0x00007ca0
        /*07ac*/ 	.word	0x00000006
        /*07b0*/ 	.word	0x00000000
        /*07b4*/ 	.short	0x010a
        /*07b6*/ 	.byte	0x3f
	.zero		1


	//   ....[114]....
        /*07b8*/ 	.word	0x00007cf0
        /*07bc*/ 	.word	0x00000007
        /*07c0*/ 	.word	0x00000000
        /*07c4*/ 	.short	0x010a
        /*07c6*/ 	.byte	0x3f
	.zero		1


	//   ....[115]....
        /*07c8*/ 	.word	0x00007d40
        /*07cc*/ 	.word	0x00000006
        /*07d0*/ 	.word	0x00000000
        /*07d4*/ 	.short	0x010a
        /*07d6*/ 	.byte	0x3f
	.zero		1


	//   ....[116]....
        /*07d8*/ 	.word	0x00007d90
        /*07dc*/ 	.word	0x00000007
        /*07e0*/ 	.word	0x00000000
        /*07e4*/ 	.short	0x010a
        /*07e6*/ 	.byte	0x3f
	.zero		1


	//   ....[117]....
        /*07e8*/ 	.word	0x00007de0
        /*07ec*/ 	.word	0x00000006
        /*07f0*/ 	.word	0x00000000
        /*07f4*/ 	.short	0x010a
        /*07f6*/ 	.byte	0x3f
	.zero		1


	//   ....[118]....
        /*07f8*/ 	.word	0x00007e30
        /*07fc*/ 	.word	0x00000007
        /*0800*/ 	.word	0x00000000
        /*0804*/ 	.short	0x010a
        /*0806*/ 	.byte	0x3f
	.zero		1


	//   ....[119]....
        /*0808*/ 	.word	0x00007e80
        /*080c*/ 	.word	0x00000006
        /*0810*/ 	.word	0x00000000
        /*0814*/ 	.short	0x010a
        /*0816*/ 	.byte	0x3f
	.zero		1


	//   ....[120]....
        /*0818*/ 	.word	0x00007ed0
        /*081c*/ 	.word	0x00000007
        /*0820*/ 	.word	0x00000000
        /*0824*/ 	.short	0x010a
        /*0826*/ 	.byte	0x3f
	.zero		1


	//   ....[121]....
        /*0828*/ 	.word	0x00007f20
        /*082c*/ 	.word	0x00000006
        /*0830*/ 	.word	0x00000000
        /*0834*/ 	.short	0x010a
        /*0836*/ 	.byte	0x3f
	.zero		1


	//   ....[122]....
        /*0838*/ 	.word	0x00007f70
        /*083c*/ 	.word	0x00000007
        /*0840*/ 	.word	0x00000000
        /*0844*/ 	.short	0x010a
        /*0846*/ 	.byte	0x3f
	.zero		1


	//   ....[123]....
        /*0848*/ 	.word	0x00007fc0
        /*084c*/ 	.word	0x00000006
        /*0850*/ 	.word	0x00000000
        /*0854*/ 	.short	0x010a
        /*0856*/ 	.byte	0x3f
	.zero		1


	//   ....[124]....
        /*0858*/ 	.word	0x00008010
        /*085c*/ 	.word	0x00000007
        /*0860*/ 	.word	0x00000000
        /*0864*/ 	.short	0x010a
        /*0866*/ 	.byte	0x3f
	.zero		1


	//   ....[125]....
        /*0868*/ 	.word	0x00008060
        /*086c*/ 	.word	0x00000006
        /*0870*/ 	.word	0x00000000
        /*0874*/ 	.short	0x010a
        /*0876*/ 	.byte	0x3f
	.zero		1


	//   ....[126]....
        /*0878*/ 	.word	0x000080b0
        /*087c*/ 	.word	0x00000007
        /*0880*/ 	.word	0x00000000
        /*0884*/ 	.short	0x010a
        /*0886*/ 	.byte	0x3f
	.zero		1


	//   ....[127]....
        /*0888*/ 	.word	0x00008100
        /*088c*/ 	.word	0x00000006
        /*0890*/ 	.word	0x00000000
        /*0894*/ 	.short	0x010a
        /*0896*/ 	.byte	0x3f
	.zero		1


	//   ....[128]....
        /*0898*/ 	.word	0x00008150
        /*089c*/ 	.word	0x00000007
        /*08a0*/ 	.word	0x00000000
        /*08a4*/ 	.short	0x010a
        /*08a6*/ 	.byte	0x3f
	.zero		1


	//   ....[129]....
        /*08a8*/ 	.word	0x000081a0
        /*08ac*/ 	.word	0x00000006
        /*08b0*/ 	.word	0x00000000
        /*08b4*/ 	.short	0x010a
        /*08b6*/ 	.byte	0x3f
	.zero		1


	//   ....[130]....
        /*08b8*/ 	.word	0x000081f0
        /*08bc*/ 	.word	0x00000007
        /*08c0*/ 	.word	0x00000000
        /*08c4*/ 	.short	0x010a
        /*08c6*/ 	.byte	0x3f
	.zero		1


	//   ....[131]....
        /*08c8*/ 	.word	0x00008240
        /*08cc*/ 	.word	0x00000006
        /*08d0*/ 	.word	0x00000000
        /*08d4*/ 	.short	0x010a
        /*08d6*/ 	.byte	0x3f
	.zero		1


	//   ....[132]....
        /*08d8*/ 	.word	0x00008290
        /*08dc*/ 	.word	0x00000007
        /*08e0*/ 	.word	0x00000000
        /*08e4*/ 	.short	0x010a
        /*08e6*/ 	.byte	0x3f
	.zero		1


	//   ....[133]....
        /*08e8*/ 	.word	0x000082e0
        /*08ec*/ 	.word	0x00000006
        /*08f0*/ 	.word	0x00000000
        /*08f4*/ 	.short	0x010a
        /*08f6*/ 	.byte	0x3f
	.zero		1


	//----- nvinfo : EIATTR_NUM_MBARRIERS
	.align		4
.L_28:
        /*08f8*/ 	.byte	0x03, 0x38
        /*08fa*/ 	.short	0x003e


	//----- nvinfo : EIATTR_EXIT_INSTR_OFFSETS
	.align		4
        /*08fc*/ 	.byte	0x04, 0x1c
        /*08fe*/ 	.short	(.L_30 - .L_29)


	//   ....[0]....
.L_29:
        /*0900*/ 	.word	0x000016d0


	//   ....[1]....
        /*0904*/ 	.word	0x00001730


	//   ....[2]....
        /*0908*/ 	.word	0x00005a70


	//   ....[3]....
        /*090c*/ 	.word	0x00005aa0


	//   ....[4]....
        /*0910*/ 	.word	0x000077d0


	//----- nvinfo : EIATTR_MAX_THREADS
	.align		4
.L_30:
        /*0914*/ 	.byte	0x04, 0x05
        /*0916*/ 	.short	(.L_32 - .L_31)
.L_31:
        /*0918*/ 	.word	0x00000180
        /*091c*/ 	.word	0x00000001
        /*0920*/ 	.word	0x00000001


	//----- nvinfo : EIATTR_CRS_STACK_SIZE
	.align		4
.L_32:
        /*0924*/ 	.byte	0x04, 0x1e
        /*0926*/ 	.short	(.L_34 - .L_33)
.L_33:
        /*0928*/ 	.word	0x00000000


	//----- nvinfo : EIATTR_CBANK_PARAM_SIZE
	.align		4
.L_34:
        /*092c*/ 	.byte	0x03, 0x19
        /*092e*/ 	.short	0x0470


	//----- nvinfo : EIATTR_PARAM_CBANK
	.align		4
        /*0930*/ 	.byte	0x04, 0x0a
        /*0932*/ 	.short	(.L_36 - .L_35)
	.align		4
.L_35:
        /*0934*/ 	.word	index@(.nv.constant0._ZN7cutlass13device_kernelINS_4gemm6kernel13GemmUniversalIN4cute5tupleIJiiiiEEENS1_10collective13CollectiveMmaINS1_37MainloopSm90TmaGmmaWarpSpecializedFP8ILi28ENS5_IJNS4_1CILi2EEENSA_ILi1EEESC_EEENS1_32KernelTmaWarpSpecializedPingpongEEENS5_IJNSA_ILi64EEESG_SG_EEENS_12float_e5m2_tENS5_IJlSC_lEEESI_SJ_NS4_8TiledMMAINS4_8MMA_AtomIJNS4_4SM904GMMA30MMA_64x64x32_F32E5M2E5M2_SS_TNILNSN_7ScaleInE1ELSP_1EEEEEENS4_6LayoutINS5_IJSC_SC_SC_EEENS5_IJNSA_ILi0EEESU_SU_EEEEENS5_IJNS4_10UnderscoreESX_SX_EEEEENS4_13SM90_TMA_LOADENS4_14ComposedLayoutINS4_7SwizzleILi2ELi4ELi3EEENS4_18smem_ptr_flag_bitsILi8EEENSS_INS5_IJNSA_ILi8EEESG_EEENS5_IJSG_SC_EEEEEEEvNS4_8identityENS4_23SM90_TMA_LOAD_MULTICASTES1A_vS1B_EENS_8epilogue10collective6detail29Sm90TmaWarpSpecializedAdapterINS1F_15DefaultEpilogueISI_SJ_SJ_NS1E_6thread17LinearCombinationISI_Li1EffLNS1J_9ScaleType4KindE0ELNS_15FloatRoundStyleE2ESI_EENS1_15EpilogueDefaultEEEEEvvEEEEvNT_6ParamsE)
        /*0938*/ 	.short	0x0210
        /*093a*/ 	.short	0x0470


	//----- nvinfo : EIATTR_SW_WAR
	.align		4
.L_36:
        /*093c*/ 	.byte	0x04, 0x36
        /*093e*/ 	.short	(.L_38 - .L_37)
.L_37:
        /*0940*/ 	.word	0x00000008
.L_38:


//--------------------- .nv.callgraph             --------------------------
	.section	.nv.callgraph,"",@"SHT_CUDA_CALLGRAPH"
	.align	4
	.sectionentsize	8
	.align		4
        /*0000*/ 	.word	0x00000000
	.align		4
        /*0004*/ 	.word	0xffffffff
	.align		4
        /*0008*/ 	.word	0x00000000
	.align		4
        /*000c*/ 	.word	0xfffffffe
	.align		4
        /*0010*/ 	.word	0x00000000
	.align		4
        /*0014*/ 	.word	0xfffffffd
	.align		4
        /*0018*/ 	.word	0x00000000
	.align		4
        /*001c*/ 	.word	0xfffffffc


//--------------------- .nv.constant4             --------------------------
	.section	.nv.constant4,"a",@progbits
	.align	8
	.align		8
.nv.constant4:
        /*0000*/ 	.dword	_ZN39_INTERNAL_6156a450_4_k_cu_d0fda124_47864cuda3std3__45__cpo5beginE
	.align		8
        /*0008*/ 	.dword	_ZN39_INTERNAL_6156a450_4_k_cu_d0fda124_47864cuda3std3__45__cpo3endE
	.align		8
        /*0010*/ 	.dword	_ZN39_INTERNAL_6156a450_4_k_cu_d0fda124_47864cuda3std3__45__cpo6cbeginE
	.align		8
        /*0018*/ 	.dword	_ZN39_INTERNAL_6156a450_4_k_cu_d0fda124_47864cuda3std3__45__cpo4cendE
	.align		8
        /*0020*/ 	.dword	_ZN39_INTERNAL_6156a450_4_k_cu_d0fda124_47864cuda3std3__441_GLOBAL__N__6156a450_4_k_cu_d0fda124_47866ignoreE
	.align		8
        /*0028*/ 	.dword	_ZN39_INTERNAL_6156a450_4_k_cu_d0fda124_47864cuda3std3__419piecewise_constructE
	.align		8
        /*0030*/ 	.dword	_ZN39_INTERNAL_6156a450_4_k_cu_d0fda124_47864cuda3std3__48in_placeE
	.align		8
        /*0038*/ 	.dword	_ZN39_INTERNAL_6156a450_4_k_cu_d0fda124_47864cuda3std6ranges3__45__cpo4swapE
	.align		8
        /*0040*/ 	.dword	_ZN39_INTERNAL_6156a450_4_k_cu_d0fda124_47864cuda3std6ranges3__45__cpo9iter_moveE
	.align		8
        /*0048*/ 	.dword	_ZN39_INTERNAL_6156a450_4_k_cu_d0fda124_47864cute7productE
	.align		8
        /*0050*/ 	.dword	_ZN39_INTERNAL_6156a450_4_k_cu_d0fda124_47864cute1_E


//--------------------- .text._ZN7cutlass13device_kernelINS_4gemm6kernel13GemmUniversalIN4cute5tupleIJiiiiEEENS1_10collective13CollectiveMmaINS1_37MainloopSm90TmaGmmaWarpSpecializedFP8ILi28ENS5_IJNS4_1CILi2EEENSA_ILi1EEESC_EEENS1_32KernelTmaWarpSpecializedPingpongEEENS5_IJNSA_ILi64EEESG_SG_EEENS_12float_e5m2_tENS5_IJlSC_lEEESI_SJ_NS4_8TiledMMAINS4_8MMA_AtomIJNS4_4SM904GMMA30MMA_64x64x32_F32E5M2E5M2_SS_TNILNSN_7ScaleInE1ELSP_1EEEEEENS4_6LayoutINS5_IJSC_SC_SC_EEENS5_IJNSA_ILi0EEESU_SU_EEEEENS5_IJNS4_10UnderscoreESX_SX_EEEEENS4_13SM90_TMA_LOADENS4_14ComposedLayoutINS4_7SwizzleILi2ELi4ELi3EEENS4_18smem_ptr_flag_bitsILi8EEENSS_INS5_IJNSA_ILi8EEESG_EEENS5_IJSG_SC_EEEEEEEvNS4_8identityENS4_23SM90_TMA_LOAD_MULTICASTES1A_vS1B_EENS_8epilogue10collective6detail29Sm90TmaWarpSpecializedAdapterINS1F_15DefaultEpilogueISI_SJ_SJ_NS1E_6thread17LinearCombinationISI_Li1EffLNS1J_9ScaleType4KindE0ELNS_15FloatRoundStyleE2ESI_EENS1_15EpilogueDefaultEEEEEvvEEEEvNT_6ParamsE --------------------------
	.section	.text._ZN7cutlass13device_kernelINS_4gemm6kernel13GemmUniversalIN4cute5tupleIJiiiiEEENS1_10collective13CollectiveMmaINS1_37MainloopSm90TmaGmmaWarpSpecializedFP8ILi28ENS5_IJNS4_1CILi2EEENSA_ILi1EEESC_EEENS1_32KernelTmaWarpSpecializedPingpongEEENS5_IJNSA_ILi64EEESG_SG_EEENS_12float_e5m2_tENS5_IJlSC_lEEESI_SJ_NS4_8TiledMMAINS4_8MMA_AtomIJNS4_4SM904GMMA30MMA_64x64x32_F32E5M2E5M2_SS_TNILNSN_7ScaleInE1ELSP_1EEEEEENS4_6LayoutINS5_IJSC_SC_SC_EEENS5_IJNSA_ILi0EEESU_SU_EEEEENS5_IJNS4_10UnderscoreESX_SX_EEEEENS4_13SM90_TMA_LOADENS4_14ComposedLayoutINS4_7SwizzleILi2ELi4ELi3EEENS4_18smem_ptr_flag_bitsILi8EEENSS_INS5_IJNSA_ILi8EEESG_EEENS5_IJSG_SC_EEEEEEEvNS4_8identityENS4_23SM90_TMA_LOAD_MULTICASTES1A_vS1B_EENS_8epilogue10collective6detail29Sm90TmaWarpSpecializedAdapterINS1F_15DefaultEpilogueISI_SJ_SJ_NS1E_6thread17LinearCombinationISI_Li1EffLNS1J_9ScaleType4KindE0ELNS_15FloatRoundStyleE2ESI_EENS1_15EpilogueDefaultEEEEEvvEEEEvNT_6ParamsE,"ax",@progbits
	.align	128
.text._ZN7cutlass13device_kernelINS_4gemm6kernel13GemmUniversalIN4cute5tupleIJiiiiEEENS1_10collective13CollectiveMmaINS1_37MainloopSm90TmaGmmaWarpSpecializedFP8ILi28ENS5_IJNS4_1CILi2EEENSA_ILi1EEESC_EEENS1_32KernelTmaWarpSpecializedPingpongEEENS5_IJNSA_ILi64EEESG_SG_EEENS_12float_e5m2_tENS5_IJlSC_lEEESI_SJ_NS4_8TiledMMAINS4_8MMA_AtomIJNS4_4SM904GMMA30MMA_64x64x32_F32E5M2E5M2_SS_TNILNSN_7ScaleInE1ELSP_1EEEEEENS4_6LayoutINS5_IJSC_SC_SC_EEENS5_IJNSA_ILi0EEESU_SU_EEEEENS5_IJNS4_10UnderscoreESX_SX_EEEEENS4_13SM90_TMA_LOADENS4_14ComposedLayoutINS4_7SwizzleILi2ELi4ELi3EEENS4_18smem_ptr_flag_bitsILi8EEENSS_INS5_IJNSA_ILi8EEESG_EEENS5_IJSG_SC_EEEEEEEvNS4_8identityENS4_23SM90_TMA_LOAD_MULTICASTES1A_vS1B_EENS_8epilogue10collective6detail29Sm90TmaWarpSpecializedAdapterINS1F_15DefaultEpilogueISI_SJ_SJ_NS1E_6thread17LinearCombinationISI_Li1EffLNS1J_9ScaleType4KindE0ELNS_15FloatRoundStyleE2ESI_EENS1_15EpilogueDefaultEEEEEvvEEEEvNT_6ParamsE:
        .type           _ZN7cutlass13device_kernelINS_4gemm6kernel13GemmUniversalIN4cute5tupleIJiiiiEEENS1_10collective13CollectiveMmaINS1_37MainloopSm90TmaGmmaWarpSpecializedFP8ILi28ENS5_IJNS4_1CILi2EEENSA_ILi1EEESC_EEENS1_32KernelTmaWarpSpecializedPingpongEEENS5_IJNSA_ILi64EEESG_SG_EEENS_12float_e5m2_tENS5_IJlSC_lEEESI_SJ_NS4_8TiledMMAINS4_8MMA_AtomIJNS4_4SM904GMMA30MMA_64x64x32_F32E5M2E5M2_SS_TNILNSN_7ScaleInE1ELSP_1EEEEEENS4_6LayoutINS5_IJSC_SC_SC_EEENS5_IJNSA_ILi0EEESU_SU_EEEEENS5_IJNS4_10UnderscoreESX_SX_EEEEENS4_13SM90_TMA_LOADENS4_14ComposedLayoutINS4_7SwizzleILi2ELi4ELi3EEENS4_18smem_ptr_flag_bitsILi8EEENSS_INS5_IJNSA_ILi8EEESG_EEENS5_IJSG_SC_EEEEEEEvNS4_8identityENS4_23SM90_TMA_LOAD_MULTICASTES1A_vS1B_EENS_8epilogue10collective6detail29Sm90TmaWarpSpecializedAdapterINS1F_15DefaultEpilogueISI_SJ_SJ_NS1E_6thread17LinearCombinationISI_Li1EffLNS1J_9ScaleType4KindE0ELNS_15FloatRoundStyleE2ESI_EENS1_15EpilogueDefaultEEEEEvvEEEEvNT_6ParamsE,@function
        .size           _ZN7cutlass13device_kernelINS_4gemm6kernel13GemmUniversalIN4cute5tupleIJiiiiEEENS1_10collective13CollectiveMmaINS1_37MainloopSm90TmaGmmaWarpSpecializedFP8ILi28ENS5_IJNS4_1CILi2EEENSA_ILi1EEESC_EEENS1_32KernelTmaWarpSpecializedPingpongEEENS5_IJNSA_ILi64EEESG_SG_EEENS_12float_e5m2_tENS5_IJlSC_lEEESI_SJ_NS4_8TiledMMAINS4_8MMA_AtomIJNS4_4SM904GMMA30MMA_64x64x32_F32E5M2E5M2_SS_TNILNSN_7ScaleInE1ELSP_1EEEEEENS4_6LayoutINS5_IJSC_SC_SC_EEENS5_IJNSA_ILi0EEESU_SU_EEEEENS5_IJNS4_10UnderscoreESX_SX_EEEEENS4_13SM90_TMA_LOADENS4_14ComposedLayoutINS4_7SwizzleILi2ELi4ELi3EEENS4_18smem_ptr_flag_bitsILi8EEENSS_INS5_IJNSA_ILi8EEESG_EEENS5_IJSG_SC_EEEEEEEvNS4_8identityENS4_23SM90_TMA_LOAD_MULTICASTES1A_vS1B_EENS_8epilogue10collective6detail29Sm90TmaWarpSpecializedAdapterINS1F_15DefaultEpilogueISI_SJ_SJ_NS1E_6thread17LinearCombinationISI_Li1EffLNS1J_9ScaleType4KindE0ELNS_15FloatRoundStyleE2ESI_EENS1_15EpilogueDefaultEEEEEvvEEEEvNT_6ParamsE,(.L_x_193 - _ZN7cutlass13device_kernelINS_4gemm6kernel13GemmUniversalIN4cute5tupleIJiiiiEEENS1_10collective13CollectiveMmaINS1_37MainloopSm90TmaGmmaWarpSpecializedFP8ILi28ENS5_IJNS4_1CILi2EEENSA_ILi1EEESC_EEENS1_32KernelTmaWarpSpecializedPingpongEEENS5_IJNSA_ILi64EEESG_SG_EEENS_12float_e5m2_tENS5_IJlSC_lEEESI_SJ_NS4_8TiledMMAINS4_8MMA_AtomIJNS4_4SM904GMMA30MMA_64x64x32_F32E5M2E5M2_SS_TNILNSN_7ScaleInE1ELSP_1EEEEEENS4_6LayoutINS5_IJSC_SC_SC_EEENS5_IJNSA_ILi0EEESU_SU_EEEEENS5_IJNS4_10UnderscoreESX_SX_EEEEENS4_13SM90_TMA_LOADENS4_14ComposedLayoutINS4_7SwizzleILi2ELi4ELi3EEENS4_18smem_ptr_flag_bitsILi8EEENSS_INS5_IJNSA_ILi8EEESG_EEENS5_IJSG_SC_EEEEEEEvNS4_8identityENS4_23SM90_TMA_LOAD_MULTICASTES1A_vS1B_EENS_8epilogue10collective6detail29Sm90TmaWarpSpecializedAdapterINS1F_15DefaultEpilogueISI_SJ_SJ_NS1E_6thread17LinearCombinationISI_Li1EffLNS1J_9ScaleType4KindE0ELNS_15FloatRoundStyleE2ESI_EENS1_15EpilogueDefaultEEEEEvvEEEEvNT_6ParamsE)
        .other          _ZN7cutlass13device_kernelINS_4gemm6kernel13GemmUniversalIN4cute5tupleIJiiiiEEENS1_10collective13CollectiveMmaINS1_37MainloopSm90TmaGmmaWarpSpecializedFP8ILi28ENS5_IJNS4_1CILi2EEENSA_ILi1EEESC_EEENS1_32KernelTmaWarpSpecializedPingpongEEENS5_IJNSA_ILi64EEESG_SG_EEENS_12float_e5m2_tENS5_IJlSC_lEEESI_SJ_NS4_8TiledMMAINS4_8MMA_AtomIJNS4_4SM904GMMA30MMA_64x64x32_F32E5M2E5M2_SS_TNILNSN_7ScaleInE1ELSP_1EEEEEENS4_6LayoutINS5_IJSC_SC_SC_EEENS5_IJNSA_ILi0EEESU_SU_EEEEENS5_IJNS4_10UnderscoreESX_SX_EEEEENS4_13SM90_TMA_LOADENS4_14ComposedLayoutINS4_7SwizzleILi2ELi4ELi3EEENS4_18smem_ptr_flag_bitsILi8EEENSS_INS5_IJNSA_ILi8EEESG_EEENS5_IJSG_SC_EEEEEEEvNS4_8identityENS4_23SM90_TMA_LOAD_MULTICASTES1A_vS1B_EENS_8epilogue10collective6detail29Sm90TmaWarpSpecializedAdapterINS1F_15DefaultEpilogueISI_SJ_SJ_NS1E_6thread17LinearCombinationISI_Li1EffLNS1J_9ScaleType4KindE0ELNS_15FloatRoundStyleE2ESI_EENS1_15EpilogueDefaultEEEEEvvEEEEvNT_6ParamsE,@"STO_CUDA_ENTRY STV_DEFAULT"
_ZN7cutlass13device_kernelINS_4gemm6kernel13GemmUniversalIN4cute5tupleIJiiiiEEENS1_10collective13CollectiveMmaINS1_37MainloopSm90TmaGmmaWarpSpecializedFP8ILi28ENS5_IJNS4_1CILi2EEENSA_ILi1EEESC_EEENS1_32KernelTmaWarpSpecializedPingpongEEENS5_IJNSA_ILi64EEESG_SG_EEENS_12float_e5m2_tENS5_IJlSC_lEEESI_SJ_NS4_8TiledMMAINS4_8MMA_AtomIJNS4_4SM904GMMA30MMA_64x64x32_F32E5M2E5M2_SS_TNILNSN_7ScaleInE1ELSP_1EEEEEENS4_6LayoutINS5_IJSC_SC_SC_EEENS5_IJNSA_ILi0EEESU_SU_EEEEENS5_IJNS4_10UnderscoreESX_SX_EEEEENS4_13SM90_TMA_LOADENS4_14ComposedLayoutINS4_7SwizzleILi2ELi4ELi3EEENS4_18smem_ptr_flag_bitsILi8EEENSS_INS5_IJNSA_ILi8EEESG_EEENS5_IJSG_SC_EEEEEEEvNS4_8identityENS4_23SM90_TMA_LOAD_MULTICASTES1A_vS1B_EENS_8epilogue10collective6detail29Sm90TmaWarpSpecializedAdapterINS1F_15DefaultEpilogueISI_SJ_SJ_NS1E_6thread17LinearCombinationISI_Li1EffLNS1J_9ScaleType4KindE0ELNS_15FloatRoundStyleE2ESI_EENS1_15EpilogueDefaultEEEEEvvEEEEvNT_6ParamsE:
[----:B------:R-:W-:Y:S01]  /*0000*/  LDC R1, c[0x0][0x28] ;  /* 0x00000a00ff017b82 */ /* 0x000fe20000000800 */
[----:B------:R-:W0:Y:S01]  /*0010*/  S2R R11, SR_TID.X ;  /* 0x00000000000b7919 */ /* 0x000e220000002100 */
[----:B------:R-:W-:Y:S01]  /*0020*/  ELECT P0, URZ, PT ;  /* 0x00000000003f782f */ /* 0x000fe20003800000 */
[----:B------:R-:W-:Y:S01]  /*0030*/  BSSY B0, `(.L_x_0) ;  /* 0x000000f000007945 */ /* 0x000fe20003800000 */
[--C-:B0-----:R-:W-:Y:S02]  /*0040*/  SHF.R.U32.HI R0, RZ, 0x5, R11.reuse ;  /* 0x00000005ff007819 */ /* 0x101fe4000001160b */
[----:B------:R-:W-:-:S03]  /*0050*/  SHF.R.U32.HI R5, RZ, 0x7, R11 ;  /* 0x00000007ff057819 */ /* 0x000fc6000001160b */
[----:B------:R-:W0:Y:S04]  /*0060*/  SHFL.IDX PT, R2, R0, RZ, 0x1f ;  /* 0x00001fff00027589 */ /* 0x000e2800000e0000 */
[----:B------:R1:W2:Y:S01]  /*0070*/  SHFL.IDX PT, R6, R5, RZ, 0x1f ;  /* 0x00001fff05067589 */ /* 0x0002a200000e0000 */
[----:B0-----:R-:W-:-:S13]  /*0080*/  ISETP.NE.OR P0, PT, R2, RZ, !P0 ;  /* 0x000000ff0200720c */ /* 0x001fda0004705670 */
[----:B-12---:R-:W-:Y:S05]  /*0090*/  @P0 BRA `(.L_x_1) ;  /* 0x0000000000200947 */ /* 0x006fea0003800000 */
[----:B------:R-:W-:Y:S02]  /*00a0*/  ULDC.64 UR4, c[0x0][0x198] ;  /* 0x0000660000047ab9 */ /* 0x000fe40000000a00 */
[----:B------:R-:W-:Y:S02]  /*00b0*/  UIADD3 UR6, UP0, UR4, 0xf0, URZ ;  /* 0x000000f004067890 */ /* 0x000fe4000ff1e03f */
[----:B------:R-:W-:Y:S02]  /*00c0*/  UIADD3 UR4, UP1, UR4, 0x1f0, URZ ;  /* 0x000001f004047890 */ /* 0x000fe4000ff3e03f */
[----:B------:R-:W-:Y:S02]  /*00d0*/  UIADD3.X UR7, URZ, UR5, URZ, UP0, !UPT ;  /* 0x000000053f077290 */ /* 0x000fe400087fe43f */
[----:B------:R-:W-:-:S07]  /*00e0*/  UIADD3.X UR5, URZ, UR5, URZ, UP1, !UPT ;  /* 0x000000053f057290 */ /* 0x000fce0008ffe43f */
[----:B------:R0:W-:Y:S02]  /*00f0*/  UTMACCTL.PF [UR6] ;  /* 0x00000000060079b9 */ /* 0x0001e40008040000 */
[----:B------:R0:W-:Y:S02]  /*0100*/  UTMACCTL.PF [UR4] ;  /* 0x00000000040079b9 */ /* 0x0001e40008040000 */
[----:B0-----:R-:W-:Y:S01]  /*0110*/  NOP ;  /* 0x0000000000007918 */ /* 0x001fe20000000000 */
.L_x_1:
[----:B------:R-:W-:Y:S05]  /*0120*/  BSYNC B0 ;  /* 0x0000000000007941 */ /* 0x000fea0003800000 */
.L_x_0:
[----:B------:R-:W0:Y:S02]  /*0130*/  SHFL.IDX PT, R7, R0, RZ, 0x1f ;  /* 0x00001fff00077589 */ /* 0x000e2400000e0000 */
[----:B0-----:R-:W-:-:S13]  /*0140*/  ISETP.NE.AND P0, PT, R7, RZ, PT ;  /* 0x000000ff0700720c */ /* 0x001fda0003f05270 */
[----:B------:R-:W-:Y:S05]  /*0150*/  @P0 BRA `(.L_x_2) ;  /* 0x0000000400240947 */ /* 0x000fea0003800000 */
[----:B------:R-:W-:Y:S01]  /*0160*/  ELECT P0, URZ, PT ;  /* 0x00000000003f782f */ /* 0x000fe20003800000 */
[----:B------:R-:W-:-:S12]  /*0170*/  BSSY B0, `(.L_x_2) ;  /* 0x0000047000007945 */ /* 0x000fd80003800000 */
[----:B------:R-:W-:Y:S05]  /*0180*/  @!P0 BRA `(.L_x_3) ;  /* 0x0000000400148947 */ /* 0x000fea0003800000 */
[----:B------:R-:W0:Y:S01]  /*0190*/  S2UR UR8, SR_CgaCtaId ;  /* 0x00000000000879c3 */ /* 0x000e220000008800 */
[----:B------:R-:W-:Y:S01]  /*01a0*/  UMOV UR4, 0x400 ;  /* 0x0000040000047882 */ /* 0x000fe20000000000 */
[----:B------:R-:W-:Y:S01]  /*01b0*/  UMOV UR5, 0x1 ;  /* 0x0000000100057882 */ /* 0x000fe20000000000 */
[----:B------:R-:W-:Y:S02]  /*01c0*/  UMOV UR6, 0x2 ;  /* 0x0000000200067882 */ /* 0x000fe40000000000 */
[----:B------:R-:W-:-:S04]  /*01d0*/  UIADD3 UR6, -UR6, 0x100000, URZ ;  /* 0x0010000006067890 */ /* 0x000fc8000fffe13f */
[----:B------:R-:W-:Y:S02]  /*01e0*/  USHF.L.U32 UR7, UR6, 0xb, URZ ;  /* 0x0000000b06077899 */ /* 0x000fe4000800063f */
[----:B------:R-:W-:Y:S02]  /*01f0*/  USHF.L.U32 UR6, UR6, 0x1, URZ ;  /* 0x0000000106067899 */ /* 0x000fe4000800063f */
[----:B0-----:R-:W-:Y:S02]  /*0200*/  ULEA UR8, UR8, UR4, 0x18 ;  /* 0x0000000408087291 */ /* 0x001fe4000f8ec03f */
[----:B------:R-:W-:-:S04]  /*0210*/  UIADD3 UR4, -UR5, 0x100000, URZ ;  /* 0x0010000005047890 */ /* 0x000fc8000fffe13f */
[----:B------:R-:W-:Y:S02]  /*0220*/  USHF.L.U32 UR5, UR4, 0xb, URZ ;  /* 0x0000000b04057899 */ /* 0x000fe4000800063f */
[----:B------:R-:W-:Y:S01]  /*0230*/  USHF.L.U32 UR4, UR4, 0x1, URZ ;  /* 0x0000000104047899 */ /* 0x000fe2000800063f */
[----:B------:R-:W0:Y:S11]  /*0240*/  FENCE.VIEW.ASYNC.S ;  /* 0x00000000000073c6 */ /* 0x000e360000000000 */
[----:B0-----:R0:W1:Y:S01]  /*0250*/  SYNCS.EXCH.64 URZ, [UR8], UR4 ;  /* 0x00000004083f75b2 */ /* 0x0010620008000100 */
[----:B------:R0:W2:Y:S01]  /*0260*/  SYNCS.EXCH.64 URZ, [UR8+0xe0], UR6 ;  /* 0x0000e006083f75b2 */ /* 0x0000a20008000100 */
[----:B------:R0:W3:Y:S01]  /*0270*/  SYNCS.EXCH.64 URZ, [UR8+0x8], UR4 ;  /* 0x00000804083f75b2 */ /* 0x0000e20008000100 */
[----:B------:R0:W4:Y:S01]  /*0280*/  SYNCS.EXCH.64 URZ, [UR8+0xe8], UR6 ;  /* 0x0000e806083f75b2 */ /* 0x0001220008000100 */
[----:B------:R0:W0:Y:S01]  /*0290*/  SYNCS.EXCH.64 URZ, [UR8+0x10], UR4 ;  /* 0x00001004083f75b2 */ /* 0x0000220008000100 */
        /* <DEDUP_REMOVED lines=51> */
[----:B-1234-:R-:W-:Y:S01]  /*05d0*/  NOP ;  /* 0x0000000000007918 */ /* 0x01efe20000000000 */
.L_x_3:
[----:B0-----:R-:W-:Y:S05]  /*05e0*/  BSYNC B0 ;  /* 0x0000000000007941 */ /* 0x001fea0003800000 */
.L_x_2:
[----:B------:R-:W0:Y:S01]  /*05f0*/  SHFL.IDX PT, R3, R0, RZ, 0x1f ;  /* 0x00001fff00037589 */ /* 0x000e2200000e0000 */
[----:B------:R-:W-:Y:S01]  /*0600*/  SHF.R.S32.HI R4, RZ, 0x1f, R11 ;  /* 0x0000001fff047819 */ /* 0x000fe2000001140b */
[----:B------:R-:W1:Y:S01]  /*0610*/  S2UR UR12, SR_CTAID.X ;  /* 0x00000000000c79c3 */ /* 0x000e620000002500 */
[----:B------:R-:W-:Y:S01]  /*0620*/  ELECT P0, URZ, PT ;  /* 0x00000000003f782f */ /* 0x000fe20003800000 */
[----:B------:R2:W3:Y:S01]  /*0630*/  SHFL.IDX PT, R8, R0, RZ, 0x1f ;  /* 0x00001fff00087589 */ /* 0x0004e200000e0000 */
[----:B------:R-:W-:Y:S02]  /*0640*/  LEA.HI R4, R4, R11, RZ, 0x7 ;  /* 0x0000000b04047211 */ /* 0x000fe400078f38ff */
[----:B------:R-:W-:Y:S01]  /*0650*/  ELECT P1, URZ, PT ;  /* 0x00000000003f782f */ /* 0x000fe20003820000 */
[----:B------:R-:W-:Y:S01]  /*0660*/  NOP ;  /* 0x0000000000007918 */ /* 0x000fe20000000000 */
[----:B------:R-:W4:Y:S01]  /*0670*/  S2R R16, SR_CTAID.Y ;  /* 0x0000000000107919 */ /* 0x000f220000002600 */
[----:B------:R-:W-:Y:S01]  /*0680*/  LOP3.LUT R4, R4, 0xffffff80, RZ, 0xc0, !PT ;  /* 0xffffff8004047812 */ /* 0x000fe200078ec0ff */
[----:B------:R-:W-:Y:S01]  /*0690*/  ULDC UR4, c[0x0][0x150] ;  /* 0x0000540000047ab9 */ /* 0x000fe20000000800 */
[----:B------:R-:W5:Y:S01]  /*06a0*/  LDC R12, c[0x0][0x144] ;  /* 0x00005100ff0c7b82 */ /* 0x000f620000000800 */
[----:B------:R3:W5:Y:S01]  /*06b0*/  SHFL.IDX PT, R14, R5, RZ, 0x1f ;  /* 0x00001fff050e7589 */ /* 0x00076200000e0000 */
[----:B------:R-:W-:Y:S01]  /*06c0*/  UMOV UR11, 0x80 ;  /* 0x00000080000b7882 */ /* 0x000fe20000000000 */
[----:B------:R-:W-:Y:S01]  /*06d0*/  IMAD.IADD R10, R11, 0x1, -R4 ;  /* 0x000000010b0a7824 */ /* 0x000fe200078e0a04 */
[----:B------:R-:W-:Y:S01]  /*06e0*/  NOP ;  /* 0x0000000000007918 */ /* 0x000fe20000000000 */
[C---:B------:R-:W-:Y:S01]  /*06f0*/  VIADD R38, R6.reuse, 0xffffffff ;  /* 0xffffffff06267836 */ /* 0x040fe20000000000 */
[----:B------:R-:W-:-:S02]  /*0700*/  ISETP.NE.AND P5, PT, R6, RZ, PT ;  /* 0x000000ff0600720c */ /* 0x000fc40003fa5270 */
[----:B------:R-:W-:Y:S01]  /*0710*/  SHF.R.S32.HI R19, RZ, 0x1f, R10 ;  /* 0x0000001fff137819 */ /* 0x000fe2000001140a */
[----:B------:R-:W5:Y:S01]  /*0720*/  LDC R13, c[0x0][0x140] ;  /* 0x00005000ff0d7b82 */ /* 0x000f620000000800 */
[----:B------:R-:W-:Y:S02]  /*0730*/  ISETP.GE.U32.AND P6, PT, R38, 0x2, PT ;  /* 0x000000022600780c */ /* 0x000fe40003fc6070 */
[----:B0-----:R-:W-:Y:S02]  /*0740*/  ISETP.NE.OR P0, PT, R3, RZ, !P0 ;  /* 0x000000ff0300720c */ /* 0x001fe40004705670 */
[----:B------:R-:W-:Y:S02]  /*0750*/  LEA.HI R3, R19, R10, RZ, 0x3 ;  /* 0x0000000a13037211 */ /* 0x000fe400078f18ff */
[----:B-1----:R-:W-:Y:S01]  /*0760*/  I2FP.F32.U32 R4, UR12 ;  /* 0x0000000c00047c45 */ /* 0x002fe20008201000 */
[----:B------:R-:W0:Y:S01]  /*0770*/  LDC R27, c[0x0][0x148] ;  /* 0x00005200ff1b7b82 */ /* 0x000e220000000800 */
[----:B--2---:R-:W-:-:S02]  /*0780*/  SHF.R.S32.HI R0, RZ, 0x3, R3 ;  /* 0x00000003ff007819 */ /* 0x004fc40000011403 */
[----:B---3--:R-:W-:Y:S01]  /*0790*/  ISETP.NE.OR P1, PT, R8, RZ, !P1 ;  /* 0x000000ff0800720c */ /* 0x008fe20004f25670 */
[----:B------:R-:W-:Y:S01]  /*07a0*/  FMUL R9, R4, UR4 ;  /* 0x0000000404097c20 */ /* 0x000fe20008400000 */
[----:B------:R-:W-:Y:S01]  /*07b0*/  SHF.R.S32.HI R3, RZ, 0x1f, R3 ;  /* 0x0000001fff037819 */ /* 0x000fe20000011403 */
[----:B------:R-:W-:Y:S01]  /*07c0*/  ULDC UR4, c[0x0][0x154] ;  /* 0x0000550000047ab9 */ /* 0x000fe20000000800 */
[----:B------:R-:W-:Y:S01]  /*07d0*/  SHF.R.S32.HI R8, RZ, 0x1f, R7 ;  /* 0x0000001fff087819 */ /* 0x000fe20000011407 */
[----:B------:R-:W-:Y:S01]  /*07e0*/  VOTEU.ALL UP1, P0 ;  /* 0x00000000003f7886 */ /* 0x000fe20000020000 */
[----:B------:R-:W-:Y:S01]  /*07f0*/  LEA.HI R4, R3, R0, RZ, 0x2 ;  /* 0x0000000003047211 */ /* 0x000fe200078f10ff */
[----:B------:R-:W1:Y:S01]  /*0800*/  F2I.U32.TRUNC.NTZ R9, R9 ;  /* 0x0000000900097305 */ /* 0x000e62000020f000 */
[----:B------:R-:W-:Y:S01]  /*0810*/  LEA.HI R8, R8, R7, RZ, 0x2 ;  /* 0x0000000708087211 */ /* 0x000fe200078f10ff */
[----:B------:R-:W-:Y:S01]  /*0820*/  VOTEU.ALL UP0, P0 ;  /* 0x00000000003f7886 */ /* 0x000fe20000000000 */
[----:B------:R-:W-:Y:S01]  /*0830*/  SHF.R.S32.HI R3, RZ, 0x1f, R2 ;  /* 0x0000001fff037819 */ /* 0x000fe20000011402 */
[----:B------:R-:W2:Y:S01]  /*0840*/  @!UP1 S2UR UR7, SR_CgaCtaId ;  /* 0x00000000000799c3 */ /* 0x000ea20000008800 */
[----:B------:R-:W-:Y:S01]  /*0850*/  LOP3.LUT R5, R4, 0xfffffffc, RZ, 0xc0, !PT ;  /* 0xfffffffc04057812 */ /* 0x000fe200078ec0ff */
[----:B------:R-:W-:Y:S01]  /*0860*/  VOTEU.ALL UP2, P1 ;  /* 0x00000000003f7886 */ /* 0x000fe20000840000 */
[----:B------:R-:W-:Y:S01]  /*0870*/  LOP3.LUT R8, R8, 0x3ffffffc, RZ, 0xc0, !PT ;  /* 0x3ffffffc08087812 */ /* 0x000fe200078ec0ff */
[----:B------:R-:W-:Y:S01]  /*0880*/  @!UP1 UMOV UR6, 0x400 ;  /* 0x0000040000069882 */ /* 0x000fe20000000000 */
[----:B------:R-:W-:Y:S01]  /*0890*/  LEA.HI R3, R3, R2, RZ, 0x2 ;  /* 0x0000000203037211 */ /* 0x000fe200078f10ff */
[----:B------:R-:W-:Y:S01]  /*08a0*/  IMAD.IADD R5, R0, 0x1, -R5 ;  /* 0x0000000100057824 */ /* 0x000fe200078e0a05 */
[----:B------:R-:W-:Y:S01]  /*08b0*/  @!UP2 UMOV UR9, 0x400 ;  /* 0x000004000009a882 */ /* 0x000fe20000000000 */
[----:B------:R-:W-:Y:S01]  /*08c0*/  IMAD.IADD R8, R7, 0x1, -R8 ;  /* 0x0000000107087824 */ /* 0x000fe200078e0a08 */
[----:B------:R-:W-:Y:S01]  /*08d0*/  LOP3.LUT R3, R3, 0xfffffffc, RZ, 0xc0, !PT ;  /* 0xfffffffc03037812 */ /* 0x000fe200078ec0ff */
[----:B------:R-:W3:Y:S01]  /*08e0*/  @!UP2 S2UR UR10, SR_CgaCtaId ;  /* 0x00000000000aa9c3 */ /* 0x000ee20000008800 */
[----:B-1----:R-:W-:Y:S01]  /*08f0*/  IMAD.MOV R9, RZ, RZ, -R9 ;  /* 0x000000ffff097224 */ /* 0x002fe200078e0a09 */
[----:B------:R-:W-:Y:S01]  /*0900*/  VOTEU.ALL UP3, P1 ;  /* 0x00000000003f7886 */ /* 0x000fe20000860000 */
[----:B------:R-:W-:Y:S01]  /*0910*/  IMAD R5, R8, 0x4, R5 ;  /* 0x0000000408057824 */ /* 0x000fe200078e0205 */
[----:B------:R-:W-:Y:S01]  /*0920*/  VOTEU.ALL UP4, P1 ;  /* 0x00000000003f7886 */ /* 0x000fe20000880000 */
[----:B------:R-:W-:Y:S01]  /*0930*/  IMAD.IADD R18, R2, 0x1, -R3 ;  /* 0x0000000102127824 */ /* 0x000fe200078e0a03 */
[----:B----4-:R-:W-:Y:S01]  /*0940*/  I2FP.F32.U32 R2, R16 ;  /* 0x0000001000027245 */ /* 0x010fe20000201000 */
[----:B-----5:R-:W-:Y:S01]  /*0950*/  IMAD R25, R12, R9, UR12 ;  /* 0x0000000c0c197e24 */ /* 0x020fe2000f8e0209 */
[C---:B------:R-:W-:Y:S01]  /*0960*/  LEA.HI R0, R5.reuse, R5, RZ, 0x1 ;  /* 0x0000000505007211 */ /* 0x040fe200078f08ff */
[C---:B------:R-:W-:Y:S01]  /*0970*/  IMAD.SHL.U32 R12, R5.reuse, 0x4, RZ ;  /* 0x00000004050c7824 */ /* 0x040fe200078e00ff */
[----:B------:R-:W-:Y:S01]  /*0980*/  VOTEU.ALL UP5, P1 ;  /* 0x00000000003f7886 */ /* 0x000fe200008a0000 */
[----:B------:R-:W-:Y:S01]  /*0990*/  FMUL R2, R2, UR4 ;  /* 0x0000000402027c20 */ /* 0x000fe20008400000 */
[----:B------:R-:W-:Y:S01]  /*09a0*/  LOP3.LUT R0, R0, 0xfffffffe, RZ, 0xc0, !PT ;  /* 0xfffffffe00007812 */ /* 0x000fe200078ec0ff */
[----:B------:R-:W-:Y:S01]  /*09b0*/  UMOV UR4, 0x20 ;  /* 0x0000002000047882 */ /* 0x000fe20000000000 */
[----:B--2---:R-:W-:Y:S01]  /*09c0*/  @!UP1 ULEA UR8, UR7, UR6, 0x18 ;  /* 0x0000000607089291 */ /* 0x004fe2000f8ec03f */
[----:B------:R-:W-:Y:S01]  /*09d0*/  LOP3.LUT R12, R5, 0xc, R12, 0x78, !PT ;  /* 0x0000000c050c7812 */ /* 0x000fe200078e780c */
[----:B------:R-:W-:-:S04]  /*09e0*/  @!UP1 UIADD3 UR4, -UR4, 0x100000, URZ ;  /* 0x0010000004049890 */ /* 0x000fc8000fffe13f */
[----:B------:R-:W-:Y:S02]  /*09f0*/  @!UP1 USHF.L.U32 UR5, UR4, 0xb, URZ ;  /* 0x0000000b04059899 */ /* 0x000fe4000800063f */
[----:B------:R-:W-:Y:S01]  /*0a00*/  @!UP1 USHF.L.U32 UR4, UR4, 0x1, URZ ;  /* 0x0000000104049899 */ /* 0x000fe2000800063f */
[----:B------:R-:W-:Y:S01]  /*0a10*/  IMAD.IADD R0, R5, 0x1, -R0 ;  /* 0x0000000105007824 */ /* 0x000fe200078e0a00 */
[----:B------:R-:W1:Y:S01]  /*0a20*/  F2I.U32.TRUNC.NTZ R2, R2 ;  /* 0x0000000200027305 */ /* 0x000e62000020f000 */
[----:B------:R-:W-:-:S04]  /*0a30*/  @!UP2 UIADD3 UR6, -UR11, 0x100000, URZ ;  /* 0x001000000b06a890 */ /* 0x000fc8000fffe13f */
[----:B------:R-:W-:Y:S02]  /*0a40*/  @!UP2 USHF.L.U32 UR7, UR6, 0xb, URZ ;  /* 0x0000000b0607a899 */ /* 0x000fe4000800063f */
[----:B------:R-:W-:Y:S01]  /*0a50*/  @!UP2 USHF.L.U32 UR6, UR6, 0x1, URZ ;  /* 0x000000010606a899 */ /* 0x000fe2000800063f */
[----:B------:R-:W-:Y:S01]  /*0a60*/  ISETP.EQ.U32.AND P2, PT, R13, 0x1, PT ;  /* 0x000000010d00780c */ /* 0x000fe20003f42070 */
[----:B------:R-:W-:Y:S01]  /*0a70*/  VOTEU.ALL UP1, P0 ;  /* 0x00000000003f7886 */ /* 0x000fe20000020000 */
[----:B------:R-:W-:Y:S01]  /*0a80*/  ISETP.NE.AND P3, PT, R0, R25, PT ;  /* 0x000000190000720c */ /* 0x000fe20003f65270 */
[----:B------:R-:W-:Y:S01]  /*0a90*/  IMAD.MOV.U32 R13, RZ, RZ, 0x1 ;  /* 0x00000001ff0d7424 */ /* 0x000fe200078e00ff */
[----:B---3--:R-:W-:Y:S01]  /*0aa0*/  @!UP2 ULEA UR9, UR10, UR9, 0x18 ;  /* 0x000000090a09a291 */ /* 0x008fe2000f8ec03f */
[----:B------:R-:W-:Y:S01]  /*0ab0*/  LOP3.LUT P0, RZ, R10, 0x7, RZ, 0xc0, !PT ;  /* 0x000000070aff7812 */ /* 0x000fe2000780c0ff */
[----:B------:R-:W-:Y:S01]  /*0ac0*/  VOTEU.ALL UP2, P1 ;  /* 0x00000000003f7886 */ /* 0x000fe20000840000 */
[----:B------:R-:W-:Y:S01]  /*0ad0*/  ISETP.NE.AND P1, PT, R18, 0x3, PT ;  /* 0x000000031200780c */ /* 0x000fe20003f25270 */
[----:B------:R-:W2:Y:S02]  /*0ae0*/  FENCE.VIEW.ASYNC.S ;  /* 0x00000000000073c6 */ /* 0x000ea40000000000 */
[----:B--2---:R2:W3:Y:S01]  /*0af0*/  @!UP0 SYNCS.EXCH.64 URZ, [UR8+0x1f0], UR4 ;  /* 0x0001f004083f85b2 */ /* 0x0044e20008000100 */
[----:B------:R-:W-:-:S02]  /*0b00*/  ISETP.LT.U32.AND P0, PT, R12, 0x2, !P0 ;  /* 0x000000020c00780c */ /* 0x000fc40004701070 */
[----:B------:R-:W-:Y:S01]  /*0b10*/  ISETP.EQ.OR P1, PT, R18, RZ, !P1 ;  /* 0x000000ff1200720c */ /* 0x000fe20004f22670 */
[----:B-1----:R-:W-:Y:S01]  /*0b20*/  IMAD.MOV R24, RZ, RZ, -R2 ;  /* 0x000000ffff187224 */ /* 0x002fe200078e0a02 */
[----:B------:R-:W-:Y:S02]  /*0b30*/  R2UR UR15, R14 ;  /* 0x000000000e0f72ca */ /* 0x000fe400000e0000 */
[----:B------:R-:W-:Y:S01]  /*0b40*/  @P3 LEA.HI R0, R12, R12, RZ, 0x1 ;  /* 0x0000000c0c003211 */ /* 0x000fe200078f08ff */
[----:B0-----:R-:W-:Y:S01]  /*0b50*/  IMAD R3, R27, R24, R16 ;  /* 0x000000181b037224 */ /* 0x001fe200078e0210 */
[----:B------:R-:W-:Y:S02]  /*0b60*/  ISETP.EQ.AND P1, PT, R6, RZ, P1 ;  /* 0x000000ff0600720c */ /* 0x000fe40000f22270 */
[----:B------:R-:W-:Y:S02]  /*0b70*/  @P3 SHF.R.S32.HI R0, RZ, 0x1, R0 ;  /* 0x00000001ff003819 */ /* 0x000fe40000011400 */
[----:B------:R-:W-:Y:S01]  /*0b80*/  SEL R7, RZ, 0x1, !P1 ;  /* 0x00000001ff077807 */ /* 0x000fe20004800000 */
[----:B------:R2:W0:Y:S01]  /*0b90*/  @!UP1 SYNCS.EXCH.64 URZ, [UR8+0x1f8], UR4 ;  /* 0x0001f804083f95b2 */ /* 0x0004220008000100 */
[----:B------:R-:W-:Y:S01]  /*0ba0*/  @P3 ISETP.NE.AND P4, PT, R0, R3, PT ;  /* 0x000000030000320c */ /* 0x000fe20003f85270 */
[----:B------:R-:W-:Y:S01]  /*0bb0*/  NOP ;  /* 0x0000000000007918 */ /* 0x000fe20000000000 */
[----:B------:R-:W-:-:S02]  /*0bc0*/  SEL R0, RZ, 0x1, !P0 ;  /* 0x00000001ff007807 */ /* 0x000fc40004000000 */
[----:B------:R-:W-:Y:S02]  /*0bd0*/  @P3 SEL R13, RZ, 0x1, P4 ;  /* 0x00000001ff0d3807 */ /* 0x000fe40002000000 */
[----:B------:R-:W-:Y:S02]  /*0be0*/  SEL R7, R7, 0x2, P6 ;  /* 0x0000000207077807 */ /* 0x000fe40003000000 */
[----:B------:R-:W-:Y:S01]  /*0bf0*/  LOP3.LUT R13, R13, R0, RZ, 0xc0, !PT ;  /* 0x000000000d0d7212 */ /* 0x000fe200078ec0ff */
[----:B------:R2:W1:Y:S01]  /*0c00*/  @!UP2 SYNCS.EXCH.64 URZ, [UR9+0x1d0], UR6 ;  /* 0x0001d006093fa5b2 */ /* 0x0004620008000100 */
[----:B------:R2:W4:Y:S01]  /*0c10*/  @!UP3 SYNCS.EXCH.64 URZ, [UR9+0x1d8], UR6 ;  /* 0x0001d806093fb5b2 */ /* 0x0005220008000100 */
[----:B------:R2:W0:Y:S01]  /*0c20*/  @!UP4 SYNCS.EXCH.64 URZ, [UR9+0x1e0], UR6 ;  /* 0x0001e006093fc5b2 */ /* 0x0004220008000100 */
[----:B------:R2:W0:Y:S01]  /*0c30*/  @!UP5 SYNCS.EXCH.64 URZ, [UR9+0x1e8], UR6 ;  /* 0x0001e806093fd5b2 */ /* 0x0004220008000100 */
[----:B------:R-:W-:Y:S01]  /*0c40*/  NOP ;  /* 0x0000000000007918 */ /* 0x000fe20000000000 */
[----:B--23--:R-:W-:Y:S05]  /*0c50*/  @!P2 BRA `(.L_x_4) ;  /* 0x000000000008a947 */ /* 0x00cfea0003800000 */
[----:B01--4-:R-:W-:Y:S01]  /*0c60*/  UCGABAR_ARV ;  /* 0x00000000000079c7 */ /* 0x013fe20008000000 */
[----:B------:R-:W-:Y:S05]  /*0c70*/  BRA `(.L_x_5) ;  /* 0x0000000000047947 */ /* 0x000fea0003800000 */
.L_x_4:
[----:B01--4-:R-:W-:Y:S01]  /*0c80*/  NOP ;  /* 0x0000000000007918 */ /* 0x013fe20000000000 */
.L_x_5:
[----:B------:R-:W-:Y:S01]  /*0c90*/  ULDC.64 UR4, c[0x0][0x598] ;  /* 0x0001660000047ab9 */ /* 0x000fe20000000a00 */
[----:B------:R-:W-:Y:S01]  /*0ca0*/  ULDC.64 UR20, c[0x0][0x208] ;  /* 0x0000820000147ab9 */ /* 0x000fe20000000a00 */
[----:B------:R-:W-:-:S04]  /*0cb0*/  ISETP.NE.U32.AND P0, PT, RZ, UR4, PT ;  /* 0x00000004ff007c0c */ /* 0x000fc8000bf05070 */
[----:B------:R-:W-:-:S13]  /*0cc0*/  ISETP.NE.AND.EX P0, PT, RZ, UR5, PT, P0 ;  /* 0x00000005ff007c0c */ /* 0x000fda000bf05300 */
[----:B------:R-:W-:Y:S05]  /*0cd0*/  @!P0 BRA `(.L_x_6) ;  /* 0x00000000001c8947 */ /* 0x000fea0003800000 */
[----:B------:R-:W0:Y:S02]  /*0ce0*/  LDC.64 R2, c[0x0][0x598] ;  /* 0x00016600ff027b82 */ /* 0x000e240000000a00 */
[----:B0-----:R-:W2:Y:S02]  /*0cf0*/  LDG.E.64 R2, desc[UR20][R2.64] ;  /* 0x0000001402027981 */ /* 0x001ea4000c1e1b00 */
[----:B--2---:R-:W-:-:S04]  /*0d00*/  ISETP.NE.U32.AND P0, PT, R2, RZ, PT ;  /* 0x000000ff0200720c */ /* 0x004fc80003f05070 */
[----:B------:R-:W-:-:S13]  /*0d10*/  ISETP.NE.AND.EX P0, PT, R3, RZ, PT, P0 ;  /* 0x000000ff0300720c */ /* 0x000fda0003f05300 */
[----:B------:R-:W-:Y:S05]  /*0d20*/  @!P0 BRA `(.L_x_6) ;  /* 0x0000000000088947 */ /* 0x000fea0003800000 */
[----:B------:R0:W5:Y:S01]  /*0d30*/  LD.E R14, desc[UR20][R2.64] ;  /* 0x00000014020e7980 */ /* 0x000162000c101900 */
[----:B------:R-:W-:Y:S05]  /*0d40*/  BRA `(.L_x_7) ;  /* 0x0000000000207947 */ /* 0x000fea0003800000 */
.L_x_6:
[----:B------:R-:W-:Y:S02]  /*0d50*/  ULDC.64 UR4, c[0x0][0x588] ;  /* 0x0001620000047ab9 */ /* 0x000fe40000000a00 */
[----:B------:R-:W-:-:S04]  /*0d60*/  ISETP.NE.U32.AND P0, PT, RZ, UR4, PT ;  /* 0x00000004ff007c0c */ /* 0x000fc8000bf05070 */
[----:B------:R-:W-:-:S13]  /*0d70*/  ISETP.NE.AND.EX P0, PT, RZ, UR5, PT, P0 ;  /* 0x00000005ff007c0c */ /* 0x000fda000bf05300 */
[----:B------:R-:W-:Y:S05]  /*0d80*/  @!P0 BRA `(.L_x_8) ;  /* 0x00000000000c8947 */ /* 0x000fea0003800000 */
[----:B------:R-:W0:Y:S02]  /*0d90*/  LDC.64 R14, c[0x0][0x588] ;  /* 0x00016200ff0e7b82 */ /* 0x000e240000000a00 */
[----:B0-----:R1:W5:Y:S01]  /*0da0*/  LDG.E R14, desc[UR20][R14.64] ;  /* 0x000000140e0e7981 */ /* 0x001362000c1e1900 */
[----:B------:R-:W-:Y:S05]  /*0db0*/  BRA `(.L_x_7) ;  /* 0x0000000000047947 */ /* 0x000fea0003800000 */
.L_x_8:
[----:B------:R-:W2:Y:S02]  /*0dc0*/  LDC R14, c[0x0][0x580] ;  /* 0x00016000ff0e7b82 */ /* 0x000ea40000000800 */
.L_x_7:
[----:B------:R-:W-:Y:S02]  /*0dd0*/  ULDC.64 UR4, c[0x0][0x5a0] ;  /* 0x0001680000047ab9 */ /* 0x000fe40000000a00 */
[----:B------:R-:W-:-:S04]  /*0de0*/  ISETP.NE.U32.AND P0, PT, RZ, UR4, PT ;  /* 0x00000004ff007c0c */ /* 0x000fc8000bf05070 */
[----:B------:R-:W-:-:S13]  /*0df0*/  ISETP.NE.AND.EX P0, PT, RZ, UR5, PT, P0 ;  /* 0x00000005ff007c0c */ /* 0x000fda000bf05300 */
[----:B------:R-:W-:Y:S05]  /*0e00*/  @!P0 BRA `(.L_x_9) ;  /* 0x00000000001c8947 */ /* 0x000fea0003800000 */
[----:B0-----:R-:W0:Y:S02]  /*0e10*/  LDC.64 R2, c[0x0][0x5a0] ;  /* 0x00016800ff027b82 */ /* 0x001e240000000a00 */
[----:B0-----:R-:W3:Y:S02]  /*0e20*/  LDG.E.64 R2, desc[UR20][R2.64] ;  /* 0x0000001402027981 */ /* 0x001ee4000c1e1b00 */
[----:B---3--:R-:W-:-:S04]  /*0e30*/  ISETP.NE.U32.AND P0, PT, R2, RZ, PT ;  /* 0x000000ff0200720c */ /* 0x008fc80003f05070 */
[----:B------:R-:W-:-:S13]  /*0e40*/  ISETP.NE.AND.EX P0, PT, R3, RZ, PT, P0 ;  /* 0x000000ff0300720c */ /* 0x000fda0003f05300 */
[----:B------:R-:W-:Y:S05]  /*0e50*/  @!P0 BRA `(.L_x_9) ;  /* 0x0000000000088947 */ /* 0x000fea0003800000 */
[----:B-1----:R0:W5:Y:S01]  /*0e60*/  LD.E R15, desc[UR20][R2.64] ;  /* 0x00000014020f7980 */ /* 0x002162000c101900 */
[----:B------:R-:W-:Y:S05]  /*0e70*/  BRA `(.L_x_10) ;  /* 0x0000000000207947 */ /* 0x000fea0003800000 */
.L_x_9:
[----:B------:R-:W-:Y:S02]  /*0e80*/  ULDC.64 UR4, c[0x0][0x590] ;  /* 0x0001640000047ab9 */ /* 0x000fe40000000a00 */
[----:B------:R-:W-:-:S04]  /*0e90*/  ISETP.NE.U32.AND P0, PT, RZ, UR4, PT ;  /* 0x00000004ff007c0c */ /* 0x000fc8000bf05070 */
[----:B------:R-:W-:-:S13]  /*0ea0*/  ISETP.NE.AND.EX P0, PT, RZ, UR5, PT, P0 ;  /* 0x00000005ff007c0c */ /* 0x000fda000bf05300 */
[----:B------:R-:W-:Y:S05]  /*0eb0*/  @!P0 BRA `(.L_x_11) ;  /* 0x00000000000c8947 */ /* 0x000fea0003800000 */
[----:B0-----:R-:W1:Y:S02]  /*0ec0*/  LDC.64 R2, c[0x0][0x590] ;  /* 0x00016400ff027b82 */ /* 0x001e640000000a00 */
[----:B-1----:R1:W5:Y:S01]  /*0ed0*/  LDG.E R15, desc[UR20][R2.64] ;  /* 0x00000014020f7981 */ /* 0x002362000c1e1900 */
[----:B------:R-:W-:Y:S05]  /*0ee0*/  BRA `(.L_x_10) ;  /* 0x0000000000047947 */ /* 0x000fea0003800000 */
.L_x_11:
[----:B-1----:R-:W3:Y:S02]  /*0ef0*/  LDC R15, c[0x0][0x584] ;  /* 0x00016100ff0f7b82 */ /* 0x002ee40000000800 */
.L_x_10:
[----:B------:R-:W4:Y:S01]  /*0f00*/  LDC R0, c[0x0][0x65c] ;  /* 0x00019700ff007b82 */ /* 0x000f220000000800 */
[----:B------:R-:W-:Y:S01]  /*0f10*/  ULDC UR8, c[0x0][0x28c] ;  /* 0x0000a30000087ab9 */ /* 0x000fe20000000800 */
[----:B------:R-:W-:Y:S01]  /*0f20*/  ISETP.NE.AND P0, PT, R6, 0x2, PT ;  /* 0x000000020600780c */ /* 0x000fe20003f05270 */
[----:B------:R-:W-:Y:S01]  /*0f30*/  UIADD3 UR8, UR8, 0x3f, URZ ;  /* 0x0000003f08087890 */ /* 0x000fe2000fffe03f */
[----:B------:R-:W-:Y:S01]  /*0f40*/  IMAD.U32 R4, RZ, RZ, UR12 ;  /* 0x0000000cff047e24 */ /* 0x000fe2000f8e00ff */
[----:B------:R-:W-:Y:S01]  /*0f50*/  UMOV UR5, URZ ;  /* 0x0000003f00057c82 */ /* 0x000fe20008000000 */
[----:B------:R-:W-:Y:S01]  /*0f60*/  UMOV UR4, URZ ;  /* 0x0000003f00047c82 */ /* 0x000fe20008000000 */
[----:B------:R-:W-:-:S04]  /*0f70*/  USHF.R.S32.HI UR9, URZ, 0x1f, UR8 ;  /* 0x0000001f3f097899 */ /* 0x000fc80008011408 */
[----:B------:R-:W-:-:S04]  /*0f80*/  ULEA.HI UR9, UR9, UR8, URZ, 0x6 ;  /* 0x0000000809097291 */ /* 0x000fc8000f8f303f */
[----:B------:R-:W-:Y:S01]  /*0f90*/  USHF.R.S32.HI UR13, URZ, 0x6, UR9 ;  /* 0x000000063f0d7899 */ /* 0x000fe20008011409 */
[----:B----4-:R-:W-:-:S13]  /*0fa0*/  ISETP.NE.AND P4, PT, R0, 0x1, PT ;  /* 0x000000010000780c */ /* 0x010fda0003f85270 */
[----:B01----:R-:W0:Y:S01]  /*0fb0*/  @P4 LDC R3, c[0x0][0x10] ;  /* 0x00000400ff034b82 */ /* 0x003e220000000800 */
[----:B------:R-:W-:Y:S02]  /*0fc0*/  @P4 IMAD.MOV.U32 R17, RZ, RZ, RZ ;  /* 0x000000ffff114224 */ /* 0x000fe400078e00ff */
[----:B------:R-:W-:-:S05]  /*0fd0*/  @P4 IMAD.MOV.U32 R5, RZ, RZ, RZ ;  /* 0x000000ffff054224 */ /* 0x000fca00078e00ff */
[----:B------:R-:W1:Y:S01]  /*0fe0*/  @!P4 LDC R9, c[0x0][0xc] ;  /* 0x00000300ff09cb82 */ /* 0x000e620000000800 */
[----:B------:R-:W-:Y:S01]  /*0ff0*/  ULDC UR6, c[0x0][0xc] ;  /* 0x0000030000067ab9 */ /* 0x000fe20000000800 */
[----:B------:R-:W-:Y:S02]  /*1000*/  ULDC UR7, c[0x0][0x10] ;  /* 0x0000040000077ab9 */ /* 0x000fe40000000800 */
[----:B------:R-:W-:-:S04]  /*1010*/  UIMAD.WIDE.U32 UR6, UR6, UR7, URZ ;  /* 0x00000007060672a5 */ /* 0x000fc8000f8e003f */
[----:B------:R-:W4:Y:S01]  /*1020*/  LDC R8, c[0x0][0x14] ;  /* 0x00000500ff087b82 */ /* 0x000f220000000800 */
[----:B0-----:R-:W-:-:S04]  /*1030*/  @P4 IMAD.WIDE.U32 R2, R3, UR12, R16 ;  /* 0x0000000c03024c25 */ /* 0x001fc8000f8e0010 */
[----:B------:R-:W-:Y:S02]  /*1040*/  @P4 IMAD.IADD R3, R3, 0x1, R5 ;  /* 0x0000000103034824 */ /* 0x000fe400078e0205 */
[----:B------:R-:W-:Y:S02]  /*1050*/  IMAD.MOV.U32 R5, RZ, RZ, RZ ;  /* 0x000000ffff057224 */ /* 0x000fe400078e00ff */
[----:B-1----:R-:W-:-:S04]  /*1060*/  @!P4 IMAD.WIDE.U32 R4, R16, R9, R4 ;  /* 0x000000091004c225 */ /* 0x002fc800078e0004 */
[----:B------:R-:W-:Y:S02]  /*1070*/  @!P4 IMAD.MOV.U32 R2, RZ, RZ, R4 ;  /* 0x000000ffff02c224 */ /* 0x000fe400078e0004 */
[C---:B----4-:R-:W-:Y:S02]  /*1080*/  IMAD R21, R8.reuse, UR7, RZ ;  /* 0x0000000708157c24 */ /* 0x050fe4000f8e02ff */
[----:B------:R-:W-:Y:S01]  /*1090*/  IMAD.WIDE.U32 R8, R8, UR6, RZ ;  /* 0x0000000608087c25 */ /* 0x000fe2000f8e00ff */
[----:B------:R-:W-:-:S03]  /*10a0*/  ULDC.64 UR6, c[0x0][0x650] ;  /* 0x0001940000067ab9 */ /* 0x000fc60000000a00 */
[----:B------:R-:W-:Y:S02]  /*10b0*/  @!P4 IMAD.MOV.U32 R3, RZ, RZ, R5 ;  /* 0x000000ffff03c224 */ /* 0x000fe400078e0005 */
[----:B------:R-:W-:Y:S01]  /*10c0*/  IMAD.IADD R0, R9, 0x1, R21 ;  /* 0x0000000109007824 */ /* 0x000fe200078e0215 */
[----:B------:R-:W-:Y:S06]  /*10d0*/  @P0 BRA `(.L_x_12) ;  /* 0x0000000000200947 */ /* 0x000fec0003800000 */
[----:B------:R-:W-:Y:S01]  /*10e0*/  USHF.R.U32.HI UR4, URZ, 0x2, UR13 ;  /* 0x000000023f047899 */ /* 0x000fe2000801160d */
[----:B------:R-:W-:Y:S01]  /*10f0*/  IADD3 R2, P0, R2, R8, RZ ;  /* 0x0000000802027210 */ /* 0x000fe20007f1e0ff */
[----:B------:R-:W-:Y:S02]  /*1100*/  UISETP.GE.U32.AND UP0, UPT, UR13, 0x1c, UPT ;  /* 0x0000001c0d00788c */ /* 0x000fe4000bf06070 */
[----:B------:R-:W-:Y:S02]  /*1110*/  UIMAD.WIDE.U32 UR4, UR4, 0x24924925, URZ ;  /* 0x24924925040478a5 */ /* 0x000fe4000f8e003f */
[----:B------:R-:W-:-:S05]  /*1120*/  IMAD.X R3, R0, 0x1, R3, P0 ;  /* 0x0000000100037824 */ /* 0x000fca00000e0603 */
[----:B------:R-:W-:Y:S02]  /*1130*/  UMOV UR4, URZ ;  /* 0x0000003f00047c82 */ /* 0x000fe40008000000 */
[----:B------:R-:W-:Y:S02]  /*1140*/  @UP0 ULOP3.LUT UR4, UR5, 0x1, URZ, 0xc0, !UPT ;  /* 0x0000000105040892 */ /* 0x000fe4000f8ec03f */
[----:B------:R-:W-:-:S12]  /*1150*/  UIMAD UR5, UR5, -0x1c, UR13 ;  /* 0xffffffe4050578a4 */ /* 0x000fd8000f8e020d */
.L_x_12:
[----:B------:R-:W-:Y:S01]  /*1160*/  ISETP.GE.U32.AND P0, PT, R2, UR6, PT ;  /* 0x0000000602007c0c */ /* 0x000fe2000bf06070 */
[----:B------:R-:W-:Y:S01]  /*1170*/  IMAD.MOV.U32 R6, RZ, RZ, -0x1 ;  /* 0xffffffffff067424 */ /* 0x000fe200078e00ff */
[----:B------:R-:W-:Y:S01]  /*1180*/  PRMT R20, RZ, 0x7610, R20 ;  /* 0x00007610ff147816 */ /* 0x000fe20000000014 */
[----:B------:R-:W-:Y:S01]  /*1190*/  IMAD.MOV.U32 R4, RZ, RZ, -0x1 ;  /* 0xffffffffff047424 */ /* 0x000fe200078e00ff */
[----:B------:R-:W-:Y:S01]  /*11a0*/  ISETP.GE.U32.AND.EX P0, PT, R3, UR7, PT, P0 ;  /* 0x0000000703007c0c */ /* 0x000fe2000bf06100 */
[----:B------:R-:W-:-:S12]  /*11b0*/  IMAD.MOV.U32 R5, RZ, RZ, -0x1 ;  /* 0xffffffffff057424 */ /* 0x000fd800078e00ff */
[----:B------:R-:W-:Y:S05]  /*11c0*/  @P0 BRA `(.L_x_13) ;  /* 0x0000000400240947 */ /* 0x000fea0003800000 */
[----:B------:R-:W0:Y:S01]  /*11d0*/  LDC.64 R30, c[0x0][0x628] ;  /* 0x00018a00ff1e7b82 */ /* 0x000e220000000a00 */
[----:B------:R-:W-:Y:S02]  /*11e0*/  IMAD.MOV.U32 R4, RZ, RZ, R2 ;  /* 0x000000ffff047224 */ /* 0x000fe400078e0002 */
[----:B------:R-:W-:-:S05]  /*11f0*/  IMAD.MOV.U32 R5, RZ, RZ, R3 ;  /* 0x000000ffff057224 */ /* 0x000fca00078e0003 */
[----:B------:R-:W1:Y:S08]  /*1200*/  LDC R6, c[0x0][0x630] ;  /* 0x00018c00ff067b82 */ /* 0x000e700000000800 */
[----:B------:R-:W4:Y:S01]  /*1210*/  LDC.64 R32, c[0x0][0x620] ;  /* 0x00018800ff207b82 */ /* 0x000f220000000a00 */
[----:B0-----:R-:W-:-:S04]  /*1220*/  ISETP.NE.U32.AND P0, PT, R30, RZ, PT ;  /* 0x000000ff1e00720c */ /* 0x001fc80003f05070 */
[----:B------:R-:W-:-:S13]  /*1230*/  ISETP.NE.AND.EX P0, PT, R31, RZ, PT, P0 ;  /* 0x000000ff1f00720c */ /* 0x000fda0003f05300 */
[----:B-1--4-:R-:W-:Y:S05]  /*1240*/  @!P0 BRA `(.L_x_14) ;  /* 0x0000000000288947 */ /* 0x012fea0003800000 */
[----:B------:R-:W0:Y:S02]  /*1250*/  LDC R23, c[0x0][0x634] ;  /* 0x00018d00ff177b82 */ /* 0x000e240000000800 */
[----:B0-----:R-:W-:-:S05]  /*1260*/  IADD3 R23, P0, R2, R23, RZ ;  /* 0x0000001702177210 */ /* 0x001fca0007f1e0ff */
[----:B------:R-:W-:-:S04]  /*1270*/  IMAD.X R29, RZ, RZ, R3, P0 ;  /* 0x000000ffff1d7224 */ /* 0x000fc800000e0603 */
[----:B------:R-:W-:-:S04]  /*1280*/  IMAD.WIDE.U32 R4, R29, R30, RZ ;  /* 0x0000001e1d047225 */ /* 0x000fc800078e00ff */
[----:B------:R-:W-:-:S04]  /*1290*/  IMAD.WIDE.U32 R20, P0, R23, R31, R4 ;  /* 0x0000001f17147225 */ /* 0x000fc80007800004 */
[----:B------:R-:W-:-:S04]  /*12a0*/  IMAD.WIDE.U32 R4, R23, R30, RZ ;  /* 0x0000001e17047225 */ /* 0x000fc800078e00ff */
[----:B------:R-:W-:Y:S01]  /*12b0*/  IMAD.X R23, RZ, RZ, RZ, P0 ;  /* 0x000000ffff177224 */ /* 0x000fe200000e06ff */
[----:B------:R-:W-:Y:S01]  /*12c0*/  IADD3 RZ, P0, R5, R20, RZ ;  /* 0x0000001405ff7210 */ /* 0x000fe20007f1e0ff */
[----:B------:R-:W-:-:S04]  /*12d0*/  IMAD.MOV.U32 R22, RZ, RZ, R21 ;  /* 0x000000ffff167224 */ /* 0x000fc800078e0015 */
[----:B------:R-:W-:-:S08]  /*12e0*/  IMAD.WIDE.U32.X R4, R29, R31, R22, P0 ;  /* 0x0000001f1d047225 */ /* 0x000fd000000e0416 */
.L_x_14:
[----:B------:R-:W0:Y:S01]  /*12f0*/  LDC.64 R34, c[0x0][0x640] ;  /* 0x00019000ff227b82 */ /* 0x000e220000000a00 */
[-CC-:B------:R-:W-:Y:S01]  /*1300*/  SHF.R.U64 R36, R4, R6.reuse, R5.reuse ;  /* 0x0000000604247219 */ /* 0x180fe20000001205 */
[----:B------:R-:W-:Y:S01]  /*1310*/  IMAD.MOV.U32 R39, RZ, RZ, 0x1 ;  /* 0x00000001ff277424 */ /* 0x000fe200078e00ff */
[----:B------:R-:W-:Y:S02]  /*1320*/  SHF.R.U32.HI R4, RZ, R6, R5 ;  /* 0x00000006ff047219 */ /* 0x000fe40000011605 */
[----:B------:R-:W-:-:S03]  /*1330*/  IADD3 R21, P0, RZ, -R36, RZ ;  /* 0x80000024ff157210 */ /* 0x000fc60007f1e0ff */
[----:B------:R-:W1:Y:S02]  /*1340*/  LDC R20, c[0x0][0x618] ;  /* 0x00018600ff147b82 */ /* 0x000e640000000800 */
[----:B------:R-:W-:-:S04]  /*1350*/  IMAD.X R5, RZ, RZ, ~R4, P0 ;  /* 0x000000ffff057224 */ /* 0x000fc800000e0e04 */
[-C--:B------:R-:W-:Y:S02]  /*1360*/  IMAD R6, R5, R32.reuse, RZ ;  /* 0x0000002005067224 */ /* 0x080fe400078e02ff */
[----:B------:R-:W4:Y:S01]  /*1370*/  LDC R23, c[0x0][0x608] ;  /* 0x00018200ff177b82 */ /* 0x000f220000000800 */
[----:B------:R-:W-:-:S04]  /*1380*/  IMAD.WIDE.U32 R4, R21, R32, R2 ;  /* 0x0000002015047225 */ /* 0x000fc800078e0002 */
[----:B------:R-:W-:-:S03]  /*1390*/  IMAD R21, R21, R33, R6 ;  /* 0x0000002115157224 */ /* 0x000fc600078e0206 */
[----:B------:R-:W2:Y:S01]  /*13a0*/  LDC R26, c[0x0][0x658] ;  /* 0x00019600ff1a7b82 */ /* 0x000ea20000000800 */
[----:B------:R-:W-:Y:S01]  /*13b0*/  IMAD.IADD R5, R5, 0x1, R21 ;  /* 0x0000000105057824 */ /* 0x000fe200078e0215 */
[----:B0-----:R-:W-:Y:S01]  /*13c0*/  ISETP.NE.U32.AND P0, PT, R34, RZ, PT ;  /* 0x000000ff2200720c */ /* 0x001fe20003f05070 */
[----:B------:R-:W-:-:S03]  /*13d0*/  IMAD.MOV.U32 R21, RZ, RZ, -0x1 ;  /* 0xffffffffff157424 */ /* 0x000fc600078e00ff */
[----:B------:R-:W-:Y:S02]  /*13e0*/  ISETP.NE.AND.EX P0, PT, R35, RZ, PT, P0 ;  /* 0x000000ff2300720c */ /* 0x000fe40003f05300 */
[----:B------:R-:W0:Y:S01]  /*13f0*/  LDC R33, c[0x0][0x600] ;  /* 0x00018000ff217b82 */ /* 0x000e220000000800 */
[-CC-:B-1----:R-:W-:Y:S02]  /*1400*/  SHF.R.U64 R31, R4, R20.reuse, R5.reuse ;  /* 0x00000014041f7219 */ /* 0x182fe40000001205 */
[----:B------:R-:W-:-:S05]  /*1410*/  SHF.R.U32.HI R4, RZ, R20, R5 ;  /* 0x00000014ff047219 */ /* 0x000fca0000011605 */
[----:B------:R-:W1:Y:S01]  /*1420*/  LDC R28, c[0x0][0x648] ;  /* 0x00019200ff1c7b82 */ /* 0x000e620000000800 */
[-CC-:B----4-:R-:W-:Y:S02]  /*1430*/  SHF.R.U64 R41, R31, R23.reuse, R4.reuse ;  /* 0x000000171f297219 */ /* 0x190fe40000001204 */
[----:B------:R-:W-:-:S05]  /*1440*/  SHF.R.U32.HI R5, RZ, R23, R4 ;  /* 0x00000017ff057219 */ /* 0x000fca0000011604 */
[----:B------:R-:W4:Y:S01]  /*1450*/  LDC R37, c[0x0][0x638] ;  /* 0x00018e00ff257b82 */ /* 0x000f220000000800 */
[-C--:B--2---:R-:W-:Y:S02]  /*1460*/  SHF.L.U32 R4, R21, R26.reuse, RZ ;  /* 0x0000001a15047219 */ /* 0x084fe400000006ff */
[--C-:B------:R-:W-:Y:S02]  /*1470*/  SHF.R.U64 R32, R41, R26, R5.reuse ;  /* 0x0000001a29207219 */ /* 0x100fe40000001205 */
[----:B------:R-:W-:Y:S02]  /*1480*/  LOP3.LUT R6, RZ, R4, RZ, 0x33, !PT ;  /* 0x00000004ff067212 */ /* 0x000fe400078e33ff */
[----:B------:R-:W-:Y:S01]  /*1490*/  SHF.R.U32.HI R5, RZ, R26, R5 ;  /* 0x0000001aff057219 */ /* 0x000fe20000011605 */
[----:B------:R-:W2:Y:S01]  /*14a0*/  LDC R30, c[0x0][0x610] ;  /* 0x00018400ff1e7b82 */ /* 0x000ea20000000800 */
[----:B------:R-:W-:Y:S01]  /*14b0*/  IMAD.MOV.U32 R4, RZ, RZ, R32 ;  /* 0x000000ffff047224 */ /* 0x000fe200078e0020 */
[----:B------:R-:W-:Y:S06]  /*14c0*/  @!P0 BRA `(.L_x_15) ;  /* 0x0000000000288947 */ /* 0x000fec0003800000 */
[----:B------:R-:W3:Y:S02]  /*14d0*/  LDC R23, c[0x0][0x64c] ;  /* 0x00019300ff177b82 */ /* 0x000ee40000000800 */
[----:B---3--:R-:W-:-:S05]  /*14e0*/  IADD3 R23, P0, R32, R23, RZ ;  /* 0x0000001720177210 */ /* 0x008fca0007f1e0ff */
        /* <DEDUP_REMOVED lines=8> */
.L_x_15:
[----:B-1----:R-:W-:Y:S01]  /*1570*/  SHF.R.U64 R17, R4, R28, R5 ;  /* 0x0000001c04117219 */ /* 0x002fe20000001205 */
[----:B------:R-:W-:Y:S01]  /*1580*/  @P4 IMAD R25, R27, R24, R16 ;  /* 0x000000181b194224 */ /* 0x000fe200078e0210 */
[----:B------:R-:W-:Y:S02]  /*1590*/  SHF.L.U32 R4, R39, R26, RZ ;  /* 0x0000001a27047219 */ /* 0x000fe400000006ff */
[----:B------:R-:W-:Y:S01]  /*15a0*/  LOP3.LUT R5, R41, R6, RZ, 0xc0, !PT ;  /* 0x0000000629057212 */ /* 0x000fe200078ec0ff */
[----:B0-----:R-:W-:Y:S02]  /*15b0*/  VIADD R6, R33, 0xffffffff ;  /* 0xffffffff21067836 */ /* 0x001fe40000000000 */
[----:B------:R-:W-:Y:S02]  /*15c0*/  IMAD.MOV R20, RZ, RZ, -R17 ;  /* 0x000000ffff147224 */ /* 0x000fe400078e0a11 */
[----:B------:R-:W-:Y:S01]  /*15d0*/  IMAD R16, R4, R17, R5 ;  /* 0x0000001104107224 */ /* 0x000fe200078e0205 */
[----:B------:R-:W-:Y:S01]  /*15e0*/  LOP3.LUT R5, R31, R6, RZ, 0xc0, !PT ;  /* 0x000000061f057212 */ /* 0x000fe200078ec0ff */
[----:B----4-:R-:W-:-:S02]  /*15f0*/  IMAD R4, R20, R37, R32 ;  /* 0x0000002514047224 */ /* 0x010fc400078e0220 */
[----:B--2---:R-:W-:Y:S02]  /*1600*/  IMAD R6, R16, R30, R25 ;  /* 0x0000001e10067224 */ /* 0x004fe400078e0219 */
[----:B------:R-:W-:Y:S02]  /*1610*/  IMAD R5, R4, R33, R5 ;  /* 0x0000002104057224 */ /* 0x000fe400078e0205 */
[----:B------:R-:W-:-:S03]  /*1620*/  IMAD.MOV.U32 R20, RZ, RZ, 0x1 ;  /* 0x00000001ff147424 */ /* 0x000fc600078e00ff */
[----:B------:R-:W-:Y:S02]  /*1630*/  SEL R4, R5, R6, !P4 ;  /* 0x0000000605047207 */ /* 0x000fe40006000000 */
[----:B------:R-:W-:Y:S01]  /*1640*/  SEL R6, R6, R5, !P4 ;  /* 0x0000000506067207 */ /* 0x000fe20006000000 */
[----:B------:R-:W-:-:S07]  /*1650*/  IMAD.MOV.U32 R5, RZ, RZ, R36 ;  /* 0x000000ffff057224 */ /* 0x000fce00078e0024 */
.L_x_13:
[----:B------:R-:W-:Y:S05]  /*1660*/  @!P2 BRA `(.L_x_16) ;  /* 0x00000000000ca947 */ /* 0x000fea0003800000 */
[----:B------:R-:W-:Y:S01]  /*1670*/  UCGABAR_WAIT ;  /* 0x0000000000007dc7 */ /* 0x000fe20008000000 */
[----:B------:R-:W-:Y:S01]  /*1680*/  CCTL.IVALL ;  /* 0x00000000ff00798f */ /* 0x000fe20002000000 */
[----:B------:R-:W-:Y:S05]  /*1690*/  BRA `(.L_x_17) ;  /* 0x0000000000047947 */ /* 0x000fea0003800000 */
.L_x_16:
[----:B------:R-:W-:Y:S06]  /*16a0*/  BAR.SYNC.DEFER_BLOCKING 0x0 ;  /* 0x0000000000007b1d */ /* 0x000fec0000010000 */
.L_x_17:
[----:B------:R-:W-:Y:S05]  /*16b0*/  @!P5 BRA `(.L_x_18) ;  /* 0x0000004000f0d947 */ /* 0x000fea0003800000 */
[----:B------:R-:W-:-:S13]  /*16c0*/  ISETP.GT.U32.AND P0, PT, R38, 0x1, PT ;  /* 0x000000012600780c */ /* 0x000fda0003f04070 */
[----:B------:R-:W-:Y:S05]  /*16d0*/  @P0 EXIT ;  /* 0x000000000000094d */ /* 0x000fea0003800000 */
.L_x_19:
[----:B------:R-:W-:-:S08]  /*16e0*/  NOP ;  /* 0x0000000000007918 */ /* 0x000fd00000000000 */
[----:B------:R-:W0:Y:S02]  /*16f0*/  USETMAXREG.TRY_ALLOC.CTAPOOL UP0, 0xe8 ;  /* 0x000000e8000079c8 */ /* 0x000e240008000600 */
[----:B0-----:R-:W-:-:S13]  /*1700*/  PLOP3.LUT P0, PT, PT, PT, UP0, 0x80, 0x0 ;  /* 0x000000000000781c */ /* 0x001fda0003f0f008 */
[----:B------:R-:W-:Y:S05]  /*1710*/  @!P0 BRA `(.L_x_19) ;  /* 0xfffffffc00f08947 */ /* 0x000fea000383ffff */
[----:B------:R-:W-:-:S13]  /*1720*/  LOP3.LUT P0, RZ, R20, 0xff, RZ, 0xc0, !PT ;  /* 0x000000ff14ff7812 */ /* 0x000fda000780c0ff */
[----:B------:R-:W-:Y:S05]  /*1730*/  @!P0 EXIT ;  /* 0x000000000000894d */ /* 0x000fea0003800000 */
[----:B------:R-:W0:Y:S01]  /*1740*/  S2UR UR6, SR_CgaCtaId ;  /* 0x00000000000679c3 */ /* 0x000e220000008800 */
[CC--:B------:R-:W-:Y:S01]  /*1750*/  LEA.HI R11, R19.reuse, R10.reuse, RZ, 0x2 ;  /* 0x0000000a130b7211 */ /* 0x0c0fe200078f10ff */
[----:B------:R-:W-:Y:S01]  /*1760*/  UIADD3 UR7, UR15, -0x1, URZ ;  /* 0xffffffff0f077890 */ /* 0x000fe2000fffe03f */
[----:B------:R-:W-:Y:S01]  /*1770*/  LEA.HI R19, R19, R10, RZ, 0x5 ;  /* 0x0000000a13137211 */ /* 0x000fe200078f28ff */
[----:B------:R-:W-:Y:S01]  /*1780*/  UMOV UR12, 0x400 ;  /* 0x00000400000c7882 */ /* 0x000fe20000000000 */
[--C-:B------:R-:W-:Y:S01]  /*1790*/  SHF.R.S32.HI R16, RZ, 0x2, R11.reuse ;  /* 0x00000002ff107819 */ /* 0x100fe2000001140b */
[----:B------:R-:W-:Y:S01]  /*17a0*/  UISETP.LT.AND UP0, UPT, UR13, 0x1, UPT ;  /* 0x000000010d00788c */ /* 0x000fe2000bf01270 */
[----:B------:R-:W-:Y:S01]  /*17b0*/  SHF.R.S32.HI R17, RZ, 0x1f, R11 ;  /* 0x0000001fff117819 */ /* 0x000fe2000001140b */
[----:B------:R-:W-:Y:S01]  /*17c0*/  USHF.L.U32 UR22, UR13, 0x1, URZ ;  /* 0x000000010d167899 */ /* 0x000fe2000800063f */
[----:B------:R-:W-:Y:S01]  /*17d0*/  SHF.R.S32.HI R19, RZ, 0x5, R19 ;  /* 0x00000005ff137819 */ /* 0x000fe20000011413 */
[----:B------:R-:W-:Y:S01]  /*17e0*/  USEL UR14, UR13, 0x1, UP0 ;  /* 0x000000010d0e7887 */ /* 0x000fe20008000000 */
[----:B------:R-:W-:Y:S01]  /*17f0*/  LEA.HI R17, R17, R16, RZ, 0x3 ;  /* 0x0000001011117211 */ /* 0x000fe200078f18ff */
[----:B------:R-:W-:Y:S01]  /*1800*/  UISETP.NE.AND UP0, UPT, UR7, URZ, UPT ;  /* 0x0000003f0700728c */ /* 0x000fe2000bf05270 */
[----:B------:R-:W-:Y:S01]  /*1810*/  LOP3.LUT R11, R11, 0xfffffffc, RZ, 0xc0, !PT ;  /* 0xfffffffc0b0b7812 */ /* 0x000fe200078ec0ff */
[----:B------:R-:W-:Y:S01]  /*1820*/  UIADD3 UR14, -UR14, UR13, URZ ;  /* 0x0000000d0e0e7290 */ /* 0x000fe2000fffe13f */
[----:B------:R-:W-:Y:S01]  /*1830*/  LOP3.LUT R17, R17, 0xfffffff8, RZ, 0xc0, !PT ;  /* 0xfffffff811117812 */ /* 0x000fe200078ec0ff */
[----:B------:R-:W-:Y:S01]  /*1840*/  USEL UR9, URZ, 0x1, UP0 ;  /* 0x000000013f097887 */ /* 0x000fe20008000000 */
[----:B------:R-:W-:Y:S01]  /*1850*/  LOP3.LUT R86, R7, 0x1, RZ, 0xfc, !PT ;  /* 0x0000000107567812 */ /* 0x000fe200078efcff */
[----:B------:R-:W-:-:S02]  /*1860*/  IMAD.IADD R20, R10, 0x1, -R11 ;  /* 0x000000010a147824 */ /* 0x000fc400078e0a0b */
[----:B------:R-:W-:Y:S02]  /*1870*/  IMAD.IADD R16, R16, 0x1, -R17 ;  /* 0x0000000110107824 */ /* 0x000fe400078e0a11 */
[----:B------:R-:W-:Y:S01]  /*1880*/  IMAD.U32 R87, RZ, RZ, UR9 ;  /* 0x00000009ff577e24 */ /* 0x000fe2000f8e00ff */
[----:B0-----:R-:W-:Y:S02]  /*1890*/  ULEA UR12, UR6, UR12, 0x18 ;  /* 0x0000000c060c7291 */ /* 0x001fe4000f8ec03f */
[--C-:B------:R-:W-:Y:S01]  /*18a0*/  SHF.R.S32.HI R17, RZ, 0x1f, R16.reuse ;  /* 0x0000001fff117819 */ /* 0x100fe20000011410 */
[----:B------:R-:W-:Y:S01]  /*18b0*/  USHF.L.U32 UR6, UR7, 0x3, URZ ;  /* 0x0000000307067899 */ /* 0x000fe2000800063f */
[C-C-:B------:R-:W-:Y:S01]  /*18c0*/  IMAD R21, R19.reuse, -0x10, -R16.reuse ;  /* 0xfffffff013157824 */ /* 0x140fe200078e0a10 */
[----:B------:R-:W-:Y:S02]  /*18d0*/  UIADD3 UR7, UR12, 0x1c300, URZ ;  /* 0x0001c3000c077890 */ /* 0x000fe4000fffe03f */
[----:B------:R-:W-:Y:S01]  /*18e0*/  ULOP3.LUT UR6, UR6, 0x8, URZ, 0xc0, !UPT ;  /* 0x0000000806067892 */ /* 0x000fe2000f8ec03f */
[----:B------:R-:W-:Y:S01]  /*18f0*/  IMAD.WIDE R10, R19, 0x10, R16 ;  /* 0x00000010130a7825 */ /* 0x000fe200078e0210 */
[----:B------:R-:W-:-:S02]  /*1900*/  UIADD3 UR8, UR12, 0x300, URZ ;  /* 0x000003000c087890 */ /* 0x000fc4000fffe03f */
[----:B------:R-:W-:Y:S02]  /*1910*/  USHF.R.U32.HI UR7, URZ, 0x4, UR7 ;  /* 0x000000043f077899 */ /* 0x000fe40008011607 */
[----:B------:R-:W-:Y:S02]  /*1920*/  USHF.R.U32.HI UR8, URZ, 0x4, UR8 ;  /* 0x000000043f087899 */ /* 0x000fe40008011608 */
[----:B------:R-:W-:Y:S02]  /*1930*/  ULOP3.LUT UR24, UR6, 0x8, URZ, 0x3c, !UPT ;  /* 0x0000000806187892 */ /* 0x000fe4000f8e3c3f */
[----:B------:R-:W-:Y:S02]  /*1940*/  ULOP3.LUT UR16, UR6, 0x18, URZ, 0x3c, !UPT ;  /* 0x0000001806107892 */ /* 0x000fe4000f8e3c3f */
[----:B------:R-:W-:Y:S01]  /*1950*/  UIADD3 UR23, UR12, 0x1d0, URZ ;  /* 0x000001d00c177890 */ /* 0x000fe2000fffe03f */
[----:B------:R-:W-:Y:S01]  /*1960*/  ULDC UR6, c[0x0][0x284] ;  /* 0x0000a10000067ab9 */ /* 0x000fe20000000800 */
[----:B------:R-:W-:Y:S01]  /*1970*/  ULOP3.LUT UR7, UR7, 0x3fff, URZ, 0xc0, !UPT ;  /* 0x00003fff07077892 */ /* 0x000fe2000f8ec03f */
[----:B------:R-:W-:Y:S01]  /*1980*/  VIADD R21, R21, UR6 ;  /* 0x0000000615157c36 */ /* 0x000fe20008000000 */
[----:B------:R-:W-:-:S02]  /*1990*/  ULOP3.LUT UR8, UR8, 0x3fff, URZ, 0xc0, !UPT ;  /* 0x00003fff08087892 */ /* 0x000fc4000f8ec03f */
[----:B------:R-:W-:Y:S02]  /*19a0*/  ULEA UR15, UR15, UR23, 0x3 ;  /* 0x000000170f0f7291 */ /* 0x000fe4000f8e183f */
[----:B------:R-:W-:Y:S02]  /*19b0*/  ULOP3.LUT UR17, UR7, 0x10000, URZ, 0xfc, !UPT ;  /* 0x0001000007117892 */ /* 0x000fe4000f8efc3f */
[----:B------:R-:W-:-:S12]  /*19c0*/  ULOP3.LUT UR18, UR8, 0x10000, URZ, 0xfc, !UPT ;  /* 0x0001000008127892 */ /* 0x000fd8000f8efc3f */
.L_x_110:
[----:B------:R-:W-:Y:S01]  /*19d0*/  SHF.L.U32 R16, R87, 0x1f, RZ ;  /* 0x0000001f57107819 */ /* 0x000fe200000006ff */
[----:B------:R-:W0:Y:S01]  /*19e0*/  LDC R17, c[0x0][0x28c] ;  /* 0x0000a300ff117b82 */ /* 0x000e220000000800 */
[----:B------:R-:W-:Y:S01]  /*19f0*/  UMOV UR6, URZ ;  /* 0x0000003f00067c82 */ /* 0x000fe20008000000 */
[----:B------:R-:W-:Y:S01]  /*1a00*/  UMOV UR19, UR5 ;  /* 0x0000000500137c82 */ /* 0x000fe20008000000 */
[----:B-1----:R-:W1:Y:S01]  /*1a10*/  SYNCS.PHASECHK.TRANS64.TRYWAIT P0, [UR15+-0x8], R16 ;  /* 0xfffff810ff0075a7 */ /* 0x002e62000800014f */
[----:B0-----:R-:W-:Y:S01]  /*1a20*/  ISETP.GE.AND P1, PT, R17, 0x1, PT ;  /* 0x000000011100780c */ /* 0x001fe20003f26270 */
[----:B-1234-:R-:W-:-:S12]  /*1a30*/  @!P0 BRA `(.L_x_20) ;  /* 0x0000005c00688947 */ /* 0x01efd80003800000 */
.L_x_156:
[----:B------:R-:W-:Y:S01]  /*1a40*/  UMOV UR7, URZ ;  /* 0x0000003f00077c82 */ /* 0x000fe20008000000 */
[----:B------:R-:W-:Y:S01]  /*1a50*/  UMOV UR8, URZ ;  /* 0x0000003f00087c82 */ /* 0x000fe20008000000 */
[----:B------:R-:W-:Y:S02]  /*1a60*/  CS2R R22, SRZ ;  /* 0x0000000000167805 */ /* 0x000fe4000001ff00 */
[----:B------:R-:W-:Y:S02]  /*1a70*/  CS2R R56, SRZ ;  /* 0x0000000000387805 */ /* 0x000fe4000001ff00 */
[----:B------:R-:W-:Y:S02]  /*1a80*/  CS2R R58, SRZ ;  /* 0x00000000003a7805 */ /* 0x000fe4000001ff00 */
[----:B------:R-:W-:Y:S02]  /*1a90*/  CS2R R60, SRZ ;  /* 0x00000000003c7805 */ /* 0x000fe4000001ff00 */
[----:B------:R-:W-:-:S02]  /*1aa0*/  CS2R R62, SRZ ;  /* 0x00000000003e7805 */ /* 0x000fc4000001ff00 */
[----:B------:R-:W-:Y:S02]  /*1ab0*/  CS2R R64, SRZ ;  /* 0x0000000000407805 */ /* 0x000fe4000001ff00 */
        /* <DEDUP_REMOVED lines=9> */
[----:B------:R-:W-:Y:S01]  /*1b50*/  CS2R R84, SRZ ;  /* 0x0000000000547805 */ /* 0x000fe2000001ff00 */
[----:B------:R-:W-:Y:S01]  /*1b60*/  IMAD.U32 R88, RZ, RZ, UR4 ;  /* 0x00000004ff587e24 */ /* 0x000fe2000f8e00ff */
        /* <DEDUP_REMOVED lines=15> */
[----:B------:R-:W-:Y:S01]  /*1c60*/  CS2R R54, SRZ ;  /* 0x0000000000367805 */ /* 0x000fe2000001ff00 */
[----:B------:R-:W-:Y:S06]  /*1c70*/  @!P1 BRA `(.L_x_21) ;  /* 0x0000000400589947 */ /* 0x000fec0003800000 */
[----:B------:R-:W-:-:S13]  /*1c80*/  ISETP.NE.AND P1, PT, R86, 0x3, PT ;  /* 0x000000035600780c */ /* 0x000fda0003f25270 */
[----:B------:R-:W-:Y:S05]  /*1c90*/  @!P1 BRA `(.L_x_22) ;  /* 0x0000000000049947 */ /* 0x000fea0003800000 */
[----:B------:R-:W-:Y:S01]  /*1ca0*/  BPT.TRAP 0x1 ;  /* 0x000000040000795c */ /* 0x000fe20000300000 */
.L_x_22:
[----:B------:R-:W-:Y:S01]  /*1cb0*/  ULEA UR6, UR5, UR12, 0x3 ;  /* 0x0000000c05067291 */ /* 0x000fe2000f8e183f */
[----:B0-----:R-:W-:-:S05]  /*1cc0*/  IMAD.U32 R16, RZ, RZ, UR4 ;  /* 0x00000004ff107e24 */ /* 0x001fca000f8e00ff */
[----:B------:R-:W-:-:S04]  /*1cd0*/  SHF.L.U32 R16, R16, 0x1f, RZ ;  /* 0x0000001f10107819 */ /* 0x000fc800000006ff */
[----:B------:R0:W1:Y:S01]  /*1ce0*/  SYNCS.PHASECHK.TRANS64.TRYWAIT P0, [UR6], R16 ;  /* 0x00000010ff0075a7 */ /* 0x0000620008000146 */
[----:B------:R-:W-:Y:S05]  /*1cf0*/  @!P1 BRA `(.L_x_23) ;  /* 0x0000000000049947 */ /* 0x000fea0003800000 */
[----:B------:R-:W-:Y:S01]  /*1d00*/  BPT.TRAP 0x1 ;  /* 0x000000040000795c */ /* 0x000fe20000300000 */
.L_x_23:
[----:B-1----:R-:W-:Y:S05]  /*1d10*/  @P0 BRA `(.L_x_24) ;  /* 0x0000000000080947 */ /* 0x002fea0003800000 */
[----:B------:R-:W1:Y:S02]  /*1d20*/  SYNCS.PHASECHK.TRANS64.TRYWAIT P0, [UR6], R16 ;  /* 0x00000010ff0075a7 */ /* 0x000e640008000146 */
[----:B-1----:R-:W-:Y:S05]  /*1d30*/  @!P0 BRA `(.L_x_25) ;  /* 0x0000005800c08947 */ /* 0x002fea0003800000 */
.L_x_24:
[----:B------:R-:W-:Y:S01]  /*1d40*/  ULEA UR8, UR5, UR18, 0x8 ;  /* 0x0000001205087291 */ /* 0x000fe2000f8e403f */
[----:B------:R-:W-:Y:S01]  /*1d50*/  WARPGROUP.ARRIVE ;  /* 0x00000000000079c5 */ /* 0x000fe20000000000 */
[----:B------:R-:W-:Y:S01]  /*1d60*/  ULEA UR10, UR5, UR17, 0x8 ;  /* 0x00000011050a7291 */ /* 0x000fe2000f8e403f */
[----:B------:R-:W-:Y:S01]  /*1d70*/  CS2R R22, SRZ ;  /* 0x0000000000167805 */ /* 0x000fe2000001ff00 */
[----:B------:R-:W-:Y:S01]  /*1d80*/  UMOV UR9, 0x80000020 ;  /* 0x8000002000097882 */ /* 0x000fe20000000000 */
[----:B------:R-:W-:Y:S01]  /*1d90*/  UMOV UR11, 0x80000020 ;  /* 0x80000020000b7882 */ /* 0x000fe20000000000 */
[----:B------:R-:W-:Y:S01]  /*1da0*/  ULDC UR7, c[0x0][0x50c] ;  /* 0x0001430000077ab9 */ /* 0x000fe20000000800 */
[----:B------:R-:W-:Y:S01]  /*1db0*/  UMOV UR6, 0x2 ;  /* 0x0000000200067882 */ /* 0x000fe20000000000 */
[----:B------:R-:W-:Y:S01]  /*1dc0*/  UISETP.NE.AND UP0, UPT, UR7, 0x2, UPT ;  /* 0x000000020700788c */ /* 0x000fe2000bf05270 */
[----:B------:R-:W-:Y:S02]  /*1dd0*/  CS2R R56, SRZ ;  /* 0x0000000000387805 */ /* 0x000fe4000001ff00 */
[----:B------:R-:W-:Y:S01]  /*1de0*/  CS2R R58, SRZ ;  /* 0x00000000003a7805 */ /* 0x000fe2000001ff00 */
[----:B------:R-:W-:Y:S01]  /*1df0*/  QGMMA.64x64x32.F32.E5M2.E5M2 R24, gdesc[UR8], RZ, !UPT ;  /* 0x00e00000081879f3 */ /* 0x000fe2000c7038ff */
[----:B------:R-:W-:Y:S01]  /*1e00*/  USEL UR7, URZ, 0x1, UP0 ;  /* 0x000000013f077887 */ /* 0x000fe20008000000 */
[----:B------:R-:W-:Y:S01]  /*1e10*/  CS2R R60, SRZ ;  /* 0x00000000003c7805 */ /* 0x000fe2000001ff00 */
[----:B------:R-:W-:Y:S01]  /*1e20*/  UIADD3 UR8, UR8, 0x2, URZ ;  /* 0x0000000208087890 */ /* 0x000fe2000fffe03f */
[----:B------:R-:W-:Y:S01]  /*1e30*/  CS2R R62, SRZ ;  /* 0x00000000003e7805 */ /* 0x000fe2000001ff00 */
[----:B------:R-:W-:Y:S01]  /*1e40*/  UIADD3 UR10, UR10, 0x2, URZ ;  /* 0x000000020a0a7890 */ /* 0x000fe2000fffe03f */
[----:B------:R-:W-:-:S02]  /*1e50*/  CS2R R64, SRZ ;  /* 0x0000000000407805 */ /* 0x000fc4000001ff00 */
[----:B------:R-:W-:Y:S01]  /*1e60*/  ISETP.NE.AND P0, PT, RZ, UR7, PT ;  /* 0x00000007ff007c0c */ /* 0x000fe2000bf05270 */
[----:B------:R-:W-:Y:S01]  /*1e70*/  UMOV UR9, 0x80000020 ;  /* 0x8000002000097882 */ /* 0x000fe20000000000 */
[----:B------:R-:W-:Y:S01]  /*1e80*/  UMOV UR11, 0x80000020 ;  /* 0x80000020000b7882 */ /* 0x000fe20000000000 */
        /* <DEDUP_REMOVED lines=10> */
[----:B------:R-:W-:Y:S01]  /*1f30*/  QGMMA.64x64x32.F32.E5M2.E5M2 R24, gdesc[UR8], R24, gsb0 ;  /* 0x00e00000081879f3 */ /* 0x000fe20008003818 */
[----:B------:R-:W-:Y:S05]  /*1f40*/  @!P0 BRA `(.L_x_26) ;  /* 0x0000000000888947 */ /* 0x000fea0003800000 */
[----:B------:R-:W-:Y:S02]  /*1f50*/  WARPGROUP.DEPBAR.LE gsb0, 0x0 ;  /* 0x00008000000079c5 */ /* 0x000fe40000010000 */
[----:B------:R-:W-:-:S01]  /*1f60*/  FADD R85, RZ, R24 ;  /* 0x00000018ff557221 */ /* 0x000fc20000000000 */
[----:B------:R-:W-:Y:S01]  /*1f70*/  FADD R84, RZ, R25 ;  /* 0x00000019ff547221 */ /* 0x000fe20000000000 */
        /* <DEDUP_REMOVED lines=30> */
[----:B------:R-:W-:-:S06]  /*2160*/  UMOV UR6, URZ ;  /* 0x0000003f00067c82 */ /* 0x000fcc0008000000 */
.L_x_26:
[----:B------:R-:W-:-:S04]  /*2170*/  UIADD3 UR19, UR5, 0x1, URZ ;  /* 0x0000000105137890 */ /* 0x000fc8000fffe03f */
[----:B------:R-:W-:-:S04]  /*2180*/  UISETP.NE.AND UP0, UPT, UR19, 0x1c, UPT ;  /* 0x0000001c1300788c */ /* 0x000fc8000bf05270 */
[----:B------:R-:W-:Y:S02]  /*2190*/  USEL UR8, URZ, 0x1, UP0 ;  /* 0x000000013f087887 */ /* 0x000fe40008000000 */
[----:B------:R-:W-:Y:S02]  /*21a0*/  USEL UR19, UR19, URZ, UP0 ;  /* 0x0000003f13137287 */ /* 0x000fe40008000000 */
[----:B------:R-:W-:-:S06]  /*21b0*/  ULOP3.LUT UR8, UR4, UR8, URZ, 0x3c, !UPT ;  /* 0x0000000804087292 */ /* 0x000fcc000f8e3c3f */
[----:B------:R-:W-:Y:S01]  /*21c0*/  IMAD.U32 R88, RZ, RZ, UR8 ;  /* 0x00000008ff587e24 */ /* 0x000fe2000f8e00ff */
[----:B------:R-:W-:-:S06]  /*21d0*/  UMOV UR8, 0x1 ;  /* 0x0000000100087882 */ /* 0x000fcc0000000000 */
.L_x_21:
[----:B------:R-:W-:-:S06]  /*21e0*/  UISETP.GE.AND UP0, UPT, UR14, 0x1, UPT ;  /* 0x000000010e00788c */ /* 0x000fcc000bf06270 */
[----:B------:R-:W-:-:S13]  /*21f0*/  PLOP3.LUT P0, PT, PT, PT, UP0, 0x80, 0x0 ;  /* 0x000000000000781c */ /* 0x000fda0003f0f008 */
[----:B------:R-:W-:Y:S05]  /*2200*/  @!P0 BRA `(.L_x_27) ;  /* 0x0000000400688947 */ /* 0x000fea0003800000 */
[----:B01----:R-:W-:Y:S01]  /*2210*/  IMAD.U32 R16, RZ, RZ, UR14 ;  /* 0x0000000eff107e24 */ /* 0x003fe2000f8e00ff */
[----:B------:R-:W-:Y:S01]  /*2220*/  ULDC UR25, c[0x0][0x50c] ;  /* 0x0001430000197ab9 */ /* 0x000fe20000000800 */
[----:B------:R-:W-:-:S07]  /*2230*/  IMAD.U32 R17, RZ, RZ, UR5 ;  /* 0x00000005ff117e24 */ /* 0x000fce000f8e00ff */
.L_x_35:
[----:B------:R-:W-:-:S13]  /*2240*/  ISETP.NE.AND P1, PT, R86, 0x3, PT ;  /* 0x000000035600780c */ /* 0x000fda0003f25270 */
[----:B------:R-:W-:Y:S05]  /*2250*/  @!P1 BRA `(.L_x_28) ;  /* 0x0000000000049947 */ /* 0x000fea0003800000 */
[----:B------:R-:W-:Y:S01]  /*2260*/  BPT.TRAP 0x1 ;  /* 0x000000040000795c */ /* 0x000fe20000300000 */
.L_x_28:
[----:B------:R-:W-:Y:S01]  /*2270*/  ULEA UR9, UR19, UR12, 0x3 ;  /* 0x0000000c13097291 */ /* 0x000fe2000f8e183f */
[----:B------:R-:W-:-:S08]  /*2280*/  SHF.L.U32 R18, R88, 0x1f, RZ ;  /* 0x0000001f58127819 */ /* 0x000fd000000006ff */
[----:B------:R0:W1:Y:S01]  /*2290*/  SYNCS.PHASECHK.TRANS64.TRYWAIT P0, [UR9], R18 ;  /* 0x00000012ff0075a7 */ /* 0x0000620008000149 */
[----:B------:R-:W-:Y:S05]  /*22a0*/  @!P1 BRA `(.L_x_29) ;  /* 0x0000000000049947 */ /* 0x000fea0003800000 */
[----:B------:R-:W-:Y:S01]  /*22b0*/  BPT.TRAP 0x1 ;  /* 0x000000040000795c */ /* 0x000fe20000300000 */
.L_x_29:
[----:B-1----:R-:W-:Y:S05]  /*22c0*/  @P0 BRA `(.L_x_30) ;  /* 0x0000000000080947 */ /* 0x002fea0003800000 */
[----:B------:R-:W1:Y:S02]  /*22d0*/  SYNCS.PHASECHK.TRANS64.TRYWAIT P0, [UR9], R18 ;  /* 0x00000012ff0075a7 */ /* 0x000e640008000149 */
[----:B-1----:R-:W-:Y:S05]  /*22e0*/  @!P0 BRA `(.L_x_31) ;  /* 0x00000054006c8947 */ /* 0x002fea0003800000 */
.L_x_30:
[----:B------:R-:W-:Y:S01]  /*22f0*/  UISETP.NE.AND UP0, UPT, UR7, URZ, UPT ;  /* 0x0000003f0700728c */ /* 0x000fe2000bf05270 */
[----:B------:R-:W-:Y:S01]  /*2300*/  WARPGROUP.ARRIVE ;  /* 0x00000000000079c5 */ /* 0x000fe20000000000 */
[----:B------:R-:W-:Y:S02]  /*2310*/  ULEA UR10, UR19, UR17, 0x8 ;  /* 0x00000011130a7291 */ /* 0x000fe4000f8e403f */
[----:B------:R-:W-:Y:S01]  /*2320*/  USEL UR8, UR8, URZ, !UP0 ;  /* 0x0000003f08087287 */ /* 0x000fe2000c000000 */
[----:B------:R-:W-:Y:S01]  /*2330*/  UMOV UR9, 0x80000020 ;  /* 0x8000002000097882 */ /* 0x000fe20000000000 */
[----:B------:R-:W-:Y:S02]  /*2340*/  UMOV UR11, 0x80000020 ;  /* 0x80000020000b7882 */ /* 0x000fe40000000000 */
[----:B------:R-:W-:Y:S02]  /*2350*/  UISETP.NE.U32.AND UP0, UPT, UR8, URZ, UPT ;  /* 0x0000003f0800728c */ /* 0x000fe4000bf05070 */
[----:B------:R-:W-:-:S02]  /*2360*/  ULEA UR8, UR19, UR18, 0x8 ;  /* 0x0000001213087291 */ /* 0x000fc4000f8e403f */
[----:B------:R-:W-:-:S07]  /*2370*/  UIADD3 UR6, UR6, 0x2, URZ ;  /* 0x0000000206067890 */ /* 0x000fce000fffe03f */
[----:B------:R-:W-:Y:S01]  /*2380*/  QGMMA.64x64x32.F32.E5M2.E5M2 R24, gdesc[UR8], R24, UP0 ;  /* 0x00e00000081879f3 */ /* 0x000fe2000bf03818 */
[----:B------:R-:W-:Y:S02]  /*2390*/  UIADD3 UR8, UR8, 0x2, URZ ;  /* 0x0000000208087890 */ /* 0x000fe4000fffe03f */
[----:B------:R-:W-:Y:S01]  /*23a0*/  UIADD3 UR10, UR10, 0x2, URZ ;  /* 0x000000020a0a7890 */ /* 0x000fe2000fffe03f */
[----:B------:R-:W-:Y:S01]  /*23b0*/  UMOV UR9, 0x80000020 ;  /* 0x8000002000097882 */ /* 0x000fe20000000000 */
[----:B------:R-:W-:Y:S01]  /*23c0*/  UMOV UR11, 0x80000020 ;  /* 0x80000020000b7882 */ /* 0x000fe20000000000 */
[----:B------:R-:W-:-:S04]  /*23d0*/  UISETP.NE.AND UP0, UPT, UR6, UR25, UPT ;  /* 0x000000190600728c */ /* 0x000fc8000bf05270 */
[----:B------:R-:W-:-:S06]  /*23e0*/  USEL UR7, URZ, 0x1, UP0 ;  /* 0x000000013f077887 */ /* 0x000fcc0008000000 */
[----:B------:R-:W-:Y:S01]  /*23f0*/  ISETP.NE.AND P0, PT, RZ, UR7, PT ;  /* 0x00000007ff007c0c */ /* 0x000fe2000bf05270 */
[----:B------:R-:W-:Y:S03]  /*2400*/  QGMMA.64x64x32.F32.E5M2.E5M2 R24, gdesc[UR8], R24, gsb0 ;  /* 0x00e00000081879f3 */ /* 0x000fe60008003818 */
[----:B------:R-:W-:-:S09]  /*2410*/  WARPGROUP.DEPBAR.LE gsb0, 0x1 ;  /* 0x00008000000079c5 */ /* 0x000fd20000010100 */
[----:B------:R-:W-:Y:S05]  /*2420*/  @!P0 BRA `(.L_x_32) ;  /* 0x0000000000888947 */ /* 0x000fea0003800000 */
[----:B------:R-:W-:Y:S02]  /*2430*/  WARPGROUP.DEPBAR.LE gsb0, 0x0 ;  /* 0x00008000000079c5 */ /* 0x000fe40000010000 */
[----:B------:R-:W-:-:S01]  /*2440*/  FADD R85, R24, R85 ;  /* 0x0000005518557221 */ /* 0x000fc20000000000 */
[----:B------:R-:W-:Y:S01]  /*2450*/  FADD R84, R25, R84 ;  /* 0x0000005419547221 */ /* 0x000fe20000000000 */
        /* <DEDUP_REMOVED lines=30> */
[----:B------:R-:W-:-:S06]  /*2640*/  UMOV UR6, URZ ;  /* 0x0000003f00067c82 */ /* 0x000fcc0008000000 */
.L_x_32:
[----:B------:R-:W-:Y:S05]  /*2650*/  @!P1 BRA `(.L_x_33) ;  /* 0x0000000000049947 */ /* 0x000fea0003800000 */
[----:B------:R-:W-:Y:S01]  /*2660*/  BPT.TRAP 0x1 ;  /* 0x000000040000795c */ /* 0x000fe20000300000 */
.L_x_33:
[----:B------:R-:W-:-:S13]  /*2670*/  ISETP.NE.AND P0, PT, R13, RZ, PT ;  /* 0x000000ff0d00720c */ /* 0x000fda0003f05270 */
[----:B01----:R-:W-:-:S05]  /*2680*/  @P0 LEA R18, R17, UR12, 0x3 ;  /* 0x0000000c11120c11 */ /* 0x003fca000f8e18ff */
[----:B------:R-:W-:-:S05]  /*2690*/  @P0 VIADD R19, R18, 0xe0 ;  /* 0x000000e012130836 */ /* 0x000fca0000000000 */
[----:B------:R-:W-:-:S04]  /*26a0*/  @P0 PRMT R19, R12, 0x654, R19 ;  /* 0x000006540c130816 */ /* 0x000fc80000000013 */
[----:B------:R0:W-:Y:S01]  /*26b0*/  @P0 SYNCS.ARRIVE.TRANS64.RED.A1T0 RZ, [R19+URZ], RZ ;  /* 0x000000ff13ff09a7 */ /* 0x0001e2000810043f */
[----:B------:R-:W-:-:S13]  /*26c0*/  ISETP.GT.U32.AND P0, PT, R7, 0x1, PT ;  /* 0x000000010700780c */ /* 0x000fda0003f04070 */
[----:B0-----:R-:W-:Y:S05]  /*26d0*/  @P0 BRA `(.L_x_34) ;  /* 0x0000000000040947 */ /* 0x001fea0003800000 */
[----:B------:R-:W-:Y:S01]  /*26e0*/  BPT.TRAP 0x1 ;  /* 0x000000040000795c */ /* 0x000fe20000300000 */
.L_x_34:
[----:B------:R-:W-:Y:S01]  /*26f0*/  UIADD3 UR19, UR19, 0x1, URZ ;  /* 0x0000000113137890 */ /* 0x000fe2000fffe03f */
[C---:B------:R-:W-:Y:S01]  /*2700*/  ISETP.GT.AND P1, PT, R16.reuse, 0x1, PT ;  /* 0x000000011000780c */ /* 0x040fe20003f24270 */
[----:B------:R-:W-:Y:S02]  /*2710*/  VIADD R17, R17, 0x1 ;  /* 0x0000000111117836 */ /* 0x000fe40000000000 */
[----:B------:R-:W-:Y:S01]  /*2720*/  UISETP.NE.AND UP0, UPT, UR19, 0x1c, UPT ;  /* 0x0000001c1300788c */ /* 0x000fe2000bf05270 */
[----:B------:R-:W-:Y:S02]  /*2730*/  VIADD R16, R16, 0xffffffff ;  /* 0xffffffff10107836 */ /* 0x000fe40000000000 */
[C---:B------:R-:W-:Y:S01]  /*2740*/  ISETP.NE.AND P0, PT, R17.reuse, 0x1c, PT ;  /* 0x0000001c1100780c */ /* 0x040fe20003f05270 */
[----:B------:R-:W-:Y:S02]  /*2750*/  USEL UR8, URZ, 0x1, UP0 ;  /* 0x000000013f087887 */ /* 0x000fe40008000000 */
[----:B------:R-:W-:Y:S01]  /*2760*/  USEL UR19, UR19, URZ, UP0 ;  /* 0x0000003f13137287 */ /* 0x000fe20008000000 */
[----:B------:R-:W-:-:S03]  /*2770*/  SEL R17, R17, RZ, P0 ;  /* 0x000000ff11117207 */ /* 0x000fc60000000000 */
[----:B------:R-:W-:Y:S01]  /*2780*/  LOP3.LUT R88, R88, UR8, RZ, 0x3c, !PT ;  /* 0x0000000858587c12 */ /* 0x000fe2000f8e3cff */
[----:B------:R-:W-:Y:S01]  /*2790*/  UMOV UR8, 0x1 ;  /* 0x0000000100087882 */ /* 0x000fe20000000000 */
[----:B------:R-:W-:Y:S06]  /*27a0*/  @P1 BRA `(.L_x_35) ;  /* 0xfffffff800a41947 */ /* 0x000fec000383ffff */
.L_x_27:
[----:B------:R-:W-:Y:S01]  /*27b0*/  UISETP.NE.AND UP0, UPT, UR6, URZ, UPT ;  /* 0x0000003f0600728c */ /* 0x000fe2000bf05270 */
[----:B01----:R-:W0:Y:S01]  /*27c0*/  LDC R16, c[0x0][0x28c] ;  /* 0x0000a300ff107b82 */ /* 0x003e220000000800 */
[----:B------:R-:W-:Y:S02]  /*27d0*/  IMAD.U32 R17, RZ, RZ, UR24 ;  /* 0x00000018ff117e24 */ /* 0x000fe4000f8e00ff */
[----:B------:R-:W-:-:S06]  /*27e0*/  USEL UR6, URZ, 0x1, !UP0 ;  /* 0x000000013f067887 */ /* 0x000fcc000c000000 */
[----:B------:R-:W-:-:S13]  /*27f0*/  ISETP.NE.AND P0, PT, RZ, UR6, PT ;  /* 0x00000006ff007c0c */ /* 0x000fda000bf05270 */
[----:B------:R-:W-:Y:S05]  /*2800*/  @!P0 BRA `(.L_x_36) ;  /* 0x0000000000848947 */ /* 0x000fea0003800000 */
[----:B------:R-:W-:Y:S02]  /*2810*/  WARPGROUP.DEPBAR.LE gsb0, 0x0 ;  /* 0x00008000000079c5 */ /* 0x000fe40000010000 */
[----:B------:R-:W-:Y:S01]  /*2820*/  FADD R85, R24, R85 ;  /* 0x0000005518557221 */ /* 0x000fe20000000000 */
        /* <DEDUP_REMOVED lines=30> */
[----:B------:R-:W-:-:S07]  /*2a10*/  FADD R22, R22, R55 ;  /* 0x0000003716167221 */ /* 0x000fce0000000000 */
.L_x_36:
[----:B0-----:R-:W-:Y:S01]  /*2a20*/  ISETP.GE.AND P0, PT, R16, 0x1, PT ;  /* 0x000000011000780c */ /* 0x001fe20003f06270 */
[----:B------:R0:W-:Y:S01]  /*2a30*/  SYNCS.ARRIVE.TRANS64.A1T0 RZ, [R17+UR23], RZ ;  /* 0x000000ff11ff79a7 */ /* 0x0001e20008100017 */
[----:B------:R-:W-:-:S11]  /*2a40*/  WARPGROUP.DEPBAR.LE gsb0, 0x0 ;  /* 0x00008000000079c5 */ /* 0x000fd60000010000 */
[----:B------:R-:W-:Y:S05]  /*2a50*/  @!P0 BRA `(.L_x_37) ;  /* 0x0000000000488947 */ /* 0x000fea0003800000 */
[----:B------:R-:W-:-:S13]  /*2a60*/  ISETP.NE.AND P0, PT, R86, 0x3, PT ;  /* 0x000000035600780c */ /* 0x000fda0003f05270 */
[----:B------:R-:W-:Y:S05]  /*2a70*/  @!P0 BRA `(.L_x_38) ;  /* 0x0000000000048947 */ /* 0x000fea0003800000 */
[----:B------:R-:W-:Y:S01]  /*2a80*/  BPT.TRAP 0x1 ;  /* 0x000000040000795c */ /* 0x000fe20000300000 */
.L_x_38:
[----:B------:R-:W-:-:S13]  /*2a90*/  ISETP.NE.AND P0, PT, R13, RZ, PT ;  /* 0x000000ff0d00720c */ /* 0x000fda0003f05270 */
[----:B------:R-:W-:-:S05]  /*2aa0*/  VOTEU.ANY UP0, P0 ;  /* 0x00000000003f7886 */ /* 0x000fca0000000100 */
[----:B------:R-:W-:-:S06]  /*2ab0*/  @UP0 UIADD3 UR6, UR14, UR5, URZ ;  /* 0x000000050e060290 */ /* 0x000fcc000fffe03f */
[----:B------:R-:W-:Y:S02]  /*2ac0*/  IMAD.U32 R16, RZ, RZ, UR6 ;  /* 0x00000006ff107e24 */ /* 0x000fe4000f8e00ff */
[----:B------:R-:W-:-:S03]  /*2ad0*/  IMAD.U32 R19, RZ, RZ, UR6 ;  /* 0x00000006ff137e24 */ /* 0x000fc6000f8e00ff */
[----:B------:R-:W-:-:S05]  /*2ae0*/  @P0 SHF.R.U32.HI R16, RZ, 0x2, R16 ;  /* 0x00000002ff100819 */ /* 0x000fca0000011610 */
[----:B0-----:R-:W-:-:S04]  /*2af0*/  @P0 IMAD.WIDE.U32 R16, R16, 0x24924925, RZ ;  /* 0x2492492510100825 */ /* 0x001fc800078e00ff */
[----:B------:R-:W-:-:S05]  /*2b00*/  @P0 IMAD R16, R17, -0x1c, R19 ;  /* 0xffffffe411100824 */ /* 0x000fca00078e0213 */
[----:B------:R-:W-:-:S05]  /*2b10*/  @P0 LEA R16, R16, UR12, 0x3 ;  /* 0x0000000c10100c11 */ /* 0x000fca000f8e18ff */
[----:B------:R-:W-:-:S05]  /*2b20*/  @P0 VIADD R17, R16, 0xe0 ;  /* 0x000000e010110836 */ /* 0x000fca0000000000 */
[----:B------:R-:W-:-:S04]  /*2b30*/  @P0 PRMT R17, R12, 0x654, R17 ;  /* 0x000006540c110816 */ /* 0x000fc80000000011 */
[----:B------:R1:W-:Y:S01]  /*2b40*/  @P0 SYNCS.ARRIVE.TRANS64.RED.A1T0 RZ, [R17+URZ], RZ ;  /* 0x000000ff11ff09a7 */ /* 0x0003e2000810043f */
[----:B------:R-:W-:-:S13]  /*2b50*/  ISETP.GT.U32.AND P0, PT, R7, 0x1, PT ;  /* 0x000000010700780c */ /* 0x000fda0003f04070 */
[----:B-1----:R-:W-:Y:S05]  /*2b60*/  @P0 BRA `(.L_x_37) ;  /* 0x0000000000040947 */ /* 0x002fea0003800000 */
[----:B------:R-:W-:Y:S01]  /*2b70*/  BPT.TRAP 0x1 ;  /* 0x000000040000795c */ /* 0x000fe20000300000 */
.L_x_37:
[----:B------:R-:W-:Y:S01]  /*2b80*/  SHF.L.U32 R16, R87, 0x1f, RZ ;  /* 0x0000001f57107819 */ /* 0x000fe200000006ff */
[----:B------:R-:W-:Y:S01]  /*2b90*/  UIADD3 UR5, UR22, UR5, URZ ;  /* 0x0000000516057290 */ /* 0x000fe2000fffe03f */
[----:B------:R-:W1:Y:S01]  /*2ba0*/  LDC R31, c[0x0][0x288] ;  /* 0x0000a200ff1f7b82 */ /* 0x000e620000000800 */
[----:B------:R-:W-:Y:S01]  /*2bb0*/  UISETP.GE.U32.AND UP1, UPT, UR22, 0x1c, UPT ;  /* 0x0000001c1600788c */ /* 0x000fe2000bf26070 */
[----:B------:R-:W-:Y:S01]  /*2bc0*/  IMAD.SHL.U32 R24, R20, 0x2, RZ ;  /* 0x0000000214187824 */ /* 0x000fe200078e00ff */
[----:B------:R-:W-:Y:S02]  /*2bd0*/  UISETP.GT.U32.AND UP0, UPT, UR5, 0x1b, UPT ;  /* 0x0000001b0500788c */ /* 0x000fe4000bf04070 */
[----:B------:R-:W-:Y:S02]  /*2be0*/  USHF.R.U32.HI UR6, URZ, 0x2, UR5 ;  /* 0x000000023f067899 */ /* 0x000fe40008011605 */
[----:B------:R-:W-:Y:S01]  /*2bf0*/  UISETP.LT.U32.AND UP0, UPT, UR22, 0x1c, UP0 ;  /* 0x0000001c1600788c */ /* 0x000fe20008701070 */
[----:B------:R-:W4:Y:S01]  /*2c00*/  SYNCS.PHASECHK.TRANS64.TRYWAIT P0, [UR15+0x8], R16 ;  /* 0x00000810ff0075a7 */ /* 0x000f22000800014f */
[----:B------:R-:W-:Y:S01]  /*2c10*/  UIMAD.WIDE.U32 UR6, UR6, 0x24924925, URZ ;  /* 0x24924925060678a5 */ /* 0x000fe2000f8e003f */
[----:B------:R-:W-:Y:S01]  /*2c20*/  SHF.R.S32.HI R25, RZ, 0x1f, R24 ;  /* 0x0000001fff197819 */ /* 0x000fe20000011418 */
[----:B------:R-:W-:-:S02]  /*2c30*/  USEL UR8, URZ, 0x1, !UP0 ;  /* 0x000000013f087887 */ /* 0x000fc4000c000000 */
[----:B------:R-:W-:Y:S02]  /*2c40*/  UIMAD UR5, UR7, -0x1c, UR5 ;  /* 0xffffffe4070578a4 */ /* 0x000fe4000f8e0205 */
[----:B------:R-:W-:-:S04]  /*2c50*/  ULOP3.LUT UR4, UR4, UR8, URZ, 0x3c, !UPT ;  /* 0x0000000804047292 */ /* 0x000fc8000f8e3c3f */
[----:B------:R-:W-:Y:S01]  /*2c60*/  @UP1 ULOP3.LUT UR4, UR4, 0x1, UR7, 0x78, !UPT ;  /* 0x0000000104041892 */ /* 0x000fe2000f8e7807 */
[----:B-1--4-:R-:W-:Y:S11]  /*2c70*/  @!P0 BRA `(.L_x_39) ;  /* 0x0000004c00208947 */ /* 0x012ff60003800000 */
.L_x_157:
[----:B------:R-:W-:Y:S01]  /*2c80*/  IMAD.SHL.U32 R33, R4, 0x40, RZ ;  /* 0x0000004004217824 */ /* 0x000fe200078e00ff */
[----:B------:R-:W-:Y:S01]  /*2c90*/  ULDC UR8, c[0x0][0x284] ;  /* 0x0000a10000087ab9 */ /* 0x000fe20000000800 */
[----:B------:R-:W-:Y:S01]  /*2ca0*/  IMAD.SHL.U32 R4, R6, 0x40, RZ ;  /* 0x0000004006047824 */ /* 0x000fe200078e00ff */
[----:B------:R-:W-:Y:S01]  /*2cb0*/  SHF.R.S32.HI R32, RZ, 0x1f, R5 ;  /* 0x0000001fff207819 */ /* 0x000fe20000011405 */
[----:B------:R-:W-:Y:S01]  /*2cc0*/  ULDC.64 UR6, c[0x0][0x5d0] ;  /* 0x0001740000067ab9 */ /* 0x000fe20000000a00 */
[----:B------:R-:W-:Y:S01]  /*2cd0*/  SHF.R.S32.HI R30, RZ, 0x1f, R33 ;  /* 0x0000001fff1e7819 */ /* 0x000fe20000011421 */
[----:B0-----:R-:W-:Y:S01]  /*2ce0*/  IMAD.WIDE.U32 R16, R5, UR6, R24 ;  /* 0x0000000605107c25 */ /* 0x001fe2000f8e0018 */
[----:B------:R-:W-:-:S03]  /*2cf0*/  ISETP.GE.AND P0, PT, R4, UR8, PT ;  /* 0x0000000804007c0c */ /* 0x000fc6000bf06270 */
[----:B------:R-:W-:Y:S01]  /*2d00*/  IMAD R18, R32, UR6, RZ ;  /* 0x0000000620127c24 */ /* 0x000fe2000f8e02ff */
[C---:B------:R-:W-:Y:S02]  /*2d10*/  ISETP.GE.OR P0, PT, R33.reuse, R31, P0 ;  /* 0x0000001f2100720c */ /* 0x040fe40000706670 */
[----:B------:R-:W-:Y:S01]  /*2d20*/  IADD3 R16, P1, R33, R16, RZ ;  /* 0x0000001021107210 */ /* 0x000fe20007f3e0ff */
[----:B------:R-:W-:-:S05]  /*2d30*/  IMAD R19, R5, UR7, R18 ;  /* 0x0000000705137c24 */ /* 0x000fca000f8e0212 */
[----:B------:R-:W-:-:S05]  /*2d40*/  IADD3.X R17, R30, R17, R19, P1, !PT ;  /* 0x000000111e117210 */ /* 0x000fca0000ffe413 */
[----:B------:R-:W-:Y:S05]  /*2d50*/  @P0 BRA `(.L_x_40) ;  /* 0x0000002400a80947 */ /* 0x000fea0003800000 */
[----:B------:R-:W0:Y:S01]  /*2d60*/  LDC.64 R26, c[0x0][0x5c8] ;  /* 0x00017200ff1a7b82 */ /* 0x000e220000000a00 */
[----:B------:R-:W-:Y:S01]  /*2d70*/  IMAD.WIDE R28, R6, 0x40, R10 ;  /* 0x00000040061c7825 */ /* 0x000fe200078e020a */
[----:B------:R-:W-:Y:S01]  /*2d80*/  ULDC.64 UR6, c[0x0][0x5c0] ;  /* 0x0001700000067ab9 */ /* 0x000fe20000000a00 */
[----:B------:R-:W-:Y:S02]  /*2d90*/  BSSY B0, `(.L_x_40) ;  /* 0x0000266000007945 */ /* 0x000fe40003800000 */
[-C--:B0-----:R-:W-:Y:S02]  /*2da0*/  IMAD R6, R29, R26.reuse, RZ ;  /* 0x0000001a1d067224 */ /* 0x081fe400078e02ff */
[----:B------:R-:W-:-:S04]  /*2db0*/  IMAD.WIDE.U32 R16, R28, R26, R16 ;  /* 0x0000001a1c107225 */ /* 0x000fc800078e0010 */
[----:B------:R-:W-:Y:S01]  /*2dc0*/  IMAD R19, R28, R27, R6 ;  /* 0x0000001b1c137224 */ /* 0x000fe200078e0206 */
[----:B------:R-:W-:Y:S02]  /*2dd0*/  LEA R18, P0, R26, R16, 0x3 ;  /* 0x000000101a127211 */ /* 0x000fe400078018ff */
[----:B------:R-:W-:Y:S01]  /*2de0*/  IADD3 R16, P1, R16, UR6, RZ ;  /* 0x0000000610107c10 */ /* 0x000fe2000ff3e0ff */
[----:B------:R-:W-:Y:S01]  /*2df0*/  IMAD.IADD R19, R17, 0x1, R19 ;  /* 0x0000000111137824 */ /* 0x000fe200078e0213 */
[----:B------:R-:W-:-:S04]  /*2e00*/  IADD3 R18, P2, R18, UR6, RZ ;  /* 0x0000000612127c10 */ /* 0x000fc8000ff5e0ff */
[----:B------:R-:W-:Y:S01]  /*2e10*/  LEA.HI.X R6, R26, R19, R27, 0x3, P0 ;  /* 0x000000131a067211 */ /* 0x000fe200000f1c1b */
[----:B------:R-:W-:Y:S01]  /*2e20*/  IMAD R26, R20, -0x2, R31 ;  /* 0xfffffffe141a7824 */ /* 0x000fe200078e021f */
[----:B---3-5:R-:W-:Y:S02]  /*2e30*/  FSETP.NEU.AND P0, PT, R15, RZ, PT ;  /* 0x000000ff0f00720b */ /* 0x028fe40003f0d000 */
[----:B------:R-:W-:Y:S01]  /*2e40*/  IADD3.X R17, R19, UR7, RZ, P1, !PT ;  /* 0x0000000713117c10 */ /* 0x000fe20008ffe4ff */
[----:B------:R-:W-:Y:S01]  /*2e50*/  IMAD.IADD R26, R26, 0x1, -R33 ;  /* 0x000000011a1a7824 */ /* 0x000fe200078e0a21 */
[----:B------:R-:W-:Y:S01]  /*2e60*/  IADD3.X R19, R6, UR7, RZ, P2, !PT ;  /* 0x0000000706137c10 */ /* 0x000fe200097fe4ff */
[----:B------:R-:W-:-:S08]  /*2e70*/  IMAD.IADD R6, R21, 0x1, -R4 ;  /* 0x0000000115067824 */ /* 0x000fd000078e0a04 */
[----:B------:R-:W-:Y:S05]  /*2e80*/  @!P0 BRA `(.L_x_41) ;  /* 0x0000001c00188947 */ /* 0x000fea0003800000 */
[----:B------:R-:W-:Y:S01]  /*2e90*/  ULDC.64 UR6, c[0x0][0x5b8] ;  /* 0x00016e0000067ab9 */ /* 0x000fe20000000a00 */
[----:B------:R-:W-:Y:S01]  /*2ea0*/  ULDC.64 UR8, c[0x0][0x5a8] ;  /* 0x00016a0000087ab9 */ /* 0x000fe20000000a00 */
[----:B------:R-:W-:Y:S01]  /*2eb0*/  IMAD.WIDE.U32 R24, R5, UR6, R24 ;  /* 0x0000000605187c25 */ /* 0x000fe2000f8e0018 */
[----:B------:R-:W-:Y:S03]  /*2ec0*/  BSSY B1, `(.L_x_42) ;  /* 0x0000010000017945 */ /* 0x000fe60003800000 */
[----:B------:R-:W-:Y:S01]  /*2ed0*/  IMAD R4, R32, UR6, RZ ;  /* 0x0000000620047c24 */ /* 0x000fe2000f8e02ff */
[----:B------:R-:W-:-:S03]  /*2ee0*/  IADD3 R24, P0, R33, R24, RZ ;  /* 0x0000001821187210 */ /* 0x000fc60007f1e0ff */
[----:B------:R-:W-:Y:S01]  /*2ef0*/  IMAD R5, R5, UR7, R4 ;  /* 0x0000000705057c24 */ /* 0x000fe2000f8e0204 */
[----:B------:R-:W-:Y:S02]  /*2f00*/  ULDC.64 UR6, c[0x0][0x5b0] ;  /* 0x00016c0000067ab9 */ /* 0x000fe40000000a00 */
[----:B------:R-:W-:Y:S02]  /*2f10*/  IMAD R27, R29, UR6, RZ ;  /* 0x000000061d1b7c24 */ /* 0x000fe4000f8e02ff */
[----:B------:R-:W-:Y:S02]  /*2f20*/  IADD3.X R25, R30, R25, R5, P0, !PT ;  /* 0x000000191e197210 */ /* 0x000fe400007fe405 */
[----:B------:R-:W-:Y:S01]  /*2f30*/  ISETP.GE.AND P0, PT, R26, 0x1, PT ;  /* 0x000000011a00780c */ /* 0x000fe20003f06270 */
[C---:B------:R-:W-:Y:S02]  /*2f40*/  IMAD R27, R28.reuse, UR7, R27 ;  /* 0x000000071c1b7c24 */ /* 0x040fe4000f8e021b */
[----:B------:R-:W-:Y:S01]  /*2f50*/  IMAD.WIDE.U32 R4, R28, UR6, R24 ;  /* 0x000000061c047c25 */ /* 0x000fe2000f8e0018 */
[----:B------:R-:W-:-:S02]  /*2f60*/  ISETP.LT.OR P3, PT, R6, 0x1, !P0 ;  /* 0x000000010600780c */ /* 0x000fc40004761670 */
[----:B------:R-:W-:-:S04]  /*2f70*/  IADD3 R4, P1, R4, UR8, RZ ;  /* 0x0000000804047c10 */ /* 0x000fc8000ff3e0ff */
[--C-:B------:R-:W-:Y:S02]  /*2f80*/  IADD3.X R5, R5, UR9, R27.reuse, P1, !PT ;  /* 0x0000000905057c10 */ /* 0x100fe40008ffe41b */
[----:B------:R-:W-:-:S05]  /*2f90*/  PRMT R27, RZ, 0x7610, R27 ;  /* 0x00007610ff1b7816 */ /* 0x000fca000000001b */
[----:B------:R-:W-:Y:S05]  /*2fa0*/  @P3 BRA `(.L_x_43) ;  /* 0x0000000000043947 */ /* 0x000fea0003800000 */
[----:B------:R0:W5:Y:S02]  /*2fb0*/  LDG.E.U8 R27, desc[UR20][R4.64] ;  /* 0x00000014041b7981 */ /* 0x000164000c1e1100 */
.L_x_43:
[----:B------:R-:W-:Y:S05]  /*2fc0*/  BSYNC B1 ;  /* 0x0000000000017941 */ /* 0x000fea0003800000 */
.L_x_42:
[----:B-----5:R-:W-:Y:S01]  /*2fd0*/  LOP3.LUT R27, R27, 0xff, RZ, 0xc0, !PT ;  /* 0x000000ff1b1b7812 */ /* 0x020fe200078ec0ff */
[----:B------:R-:W-:Y:S01]  /*2fe0*/  BSSY B1, `(.L_x_44) ;  /* 0x000000c000017945 */ /* 0x000fe20003800000 */
[----:B------:R-:W-:Y:S02]  /*2ff0*/  ISETP.GE.AND P1, PT, R26, 0x2, PT ;  /* 0x000000021a00780c */ /* 0x000fe40003f26270 */
[----:B------:R-:W-:Y:S02]  /*3000*/  F2FP.F16.E5M2.UNPACK_B R27, R27 ;  /* 0x0000001bff1b723e */ /* 0x000fe400020004ff */
[----:B------:R-:W-:-:S03]  /*3010*/  ISETP.LT.OR P2, PT, R6, 0x1, !P1 ;  /* 0x000000010600780c */ /* 0x000fc60004f41670 */
[----:B------:R-:W-:Y:S01]  /*3020*/  HADD2.F32 R30, -RZ, R27.H0_H0 ;  /* 0x2000001bff1e7230 */ /* 0x000fe20000004100 */
[----:B------:R-:W-:-:S04]  /*3030*/  PRMT R27, RZ, 0x7610, R27 ;  /* 0x00007610ff1b7816 */ /* 0x000fc8000000001b */
[----:B------:R-:W-:-:S04]  /*3040*/  FMUL R30, R30, R15 ;  /* 0x0000000f1e1e7220 */ /* 0x000fc80000400000 */
[----:B--2---:R-:W-:-:S05]  /*3050*/  FFMA R30, R85, R14, R30 ;  /* 0x0000000e551e7223 */ /* 0x004fca000000001e */
[----:B------:R-:W-:-:S05]  /*3060*/  F2FP.SATFINITE.E5M2.F32.PACK_AB_MERGE_C R31, RZ, R30, RZ ;  /* 0x0000001eff1f723e */ /* 0x000fca00048060ff */
[----:B------:R1:W-:Y:S01]  /*3070*/  @!P3 STG.E.U8 desc[UR20][R16.64], R31 ;  /* 0x0000001f1000b986 */ /* 0x0003e2000c101114 */
[----:B------:R-:W-:Y:S05]  /*3080*/  @P2 BRA `(.L_x_45) ;  /* 0x0000000000042947 */ /* 0x000fea0003800000 */
[----:B------:R2:W5:Y:S02]  /*3090*/  LDG.E.U8 R27, desc[UR20][R4.64+0x1] ;  /* 0x00000114041b7981 */ /* 0x000564000c1e1100 */
.L_x_45:
[----:B------:R-:W-:Y:S05]  /*30a0*/  BSYNC B1 ;  /* 0x0000000000017941 */ /* 0x000fea0003800000 */
.L_x_44:
[----:B-----5:R-:W-:Y:S01]  /*30b0*/  LOP3.LUT R27, R27, 0xff, RZ, 0xc0, !PT ;  /* 0x000000ff1b1b7812 */ /* 0x020fe200078ec0ff */
[----:B------:R-:W-:Y:S01]  /*30c0*/  BSSY B1, `(.L_x_46) ;  /* 0x0000012000017945 */ /* 0x000fe20003800000 */
[----:B-1----:R-:W-:Y:S02]  /*30d0*/  IADD3 R31, P3, R28, 0x8, RZ ;  /* 0x000000081c1f7810 */ /* 0x002fe40007f7e0ff */
[----:B------:R-:W-:Y:S02]  /*30e0*/  F2FP.F16.E5M2.UNPACK_B R27, R27 ;  /* 0x0000001bff1b723e */ /* 0x000fe400020004ff */
[----:B------:R-:W-:Y:S01]  /*30f0*/  ISETP.LT.OR P0, PT, R6, 0x9, !P0 ;  /* 0x000000090600780c */ /* 0x000fe20004701670 */
[----:B------:R-:W-:Y:S02]  /*3100*/  IMAD.X R29, RZ, RZ, R29, P3 ;  /* 0x000000ffff1d7224 */ /* 0x000fe400018e061d */
[----:B------:R-:W-:Y:S02]  /*3110*/  HADD2.F32 R28, -RZ, R27.H0_H0 ;  /* 0x2000001bff1c7230 */ /* 0x000fe40000004100 */
[----:B------:R-:W-:-:S04]  /*3120*/  IMAD.WIDE.U32 R24, R31, UR6, R24 ;  /* 0x000000061f187c25 */ /* 0x000fc8000f8e0018 */
[----:B------:R-:W-:Y:S01]  /*3130*/  FMUL R27, R28, R15 ;  /* 0x0000000f1c1b7220 */ /* 0x000fe20000400000 */
[----:B------:R-:W-:Y:S01]  /*3140*/  IMAD R28, R29, UR6, RZ ;  /* 0x000000061d1c7c24 */ /* 0x000fe2000f8e02ff */
[----:B------:R-:W-:Y:S02]  /*3150*/  IADD3 R24, P3, R24, UR8, RZ ;  /* 0x0000000818187c10 */ /* 0x000fe4000ff7e0ff */
[----:B------:R-:W-:Y:S01]  /*3160*/  FFMA R27, R84, R14, R27 ;  /* 0x0000000e541b7223 */ /* 0x000fe2000000001b */
[----:B------:R-:W-:-:S04]  /*3170*/  IMAD R31, R31, UR7, R28 ;  /* 0x000000071f1f7c24 */ /* 0x000fc8000f8e021c */
[----:B------:R-:W-:Y:S02]  /*3180*/  F2FP.SATFINITE.E5M2.F32.PACK_AB_MERGE_C R29, RZ, R27, RZ ;  /* 0x0000001bff1d723e */ /* 0x000fe400048060ff */
[----:B------:R-:W-:Y:S02]  /*3190*/  IADD3.X R25, R25, UR9, R31, P3, !PT ;  /* 0x0000000919197c10 */ /* 0x000fe40009ffe41f */
[----:B------:R-:W-:Y:S01]  /*31a0*/  PRMT R27, RZ, 0x7610, R27 ;  /* 0x00007610ff1b7816 */ /* 0x000fe2000000001b */
[----:B------:R1:W-:Y:S01]  /*31b0*/  @!P2 STG.E.U8 desc[UR20][R16.64+0x1], R29 ;  /* 0x0000011d1000a986 */ /* 0x0003e2000c101114 */
[----:B------:R-:W-:Y:S05]  /*31c0*/  @P0 BRA `(.L_x_47) ;  /* 0x0000000000040947 */ /* 0x000fea0003800000 */
[----:B------:R3:W5:Y:S02]  /*31d0*/  LDG.E.U8 R27, desc[UR20][R24.64] ;  /* 0x00000014181b7981 */ /* 0x000764000c1e1100 */
.L_x_47:
[----:B------:R-:W-:Y:S05]  /*31e0*/  BSYNC B1 ;  /* 0x0000000000017941 */ /* 0x000fea0003800000 */
.L_x_46:
[----:B-----5:R-:W-:Y:S01]  /*31f0*/  LOP3.LUT R27, R27, 0xff, RZ, 0xc0, !PT ;  /* 0x000000ff1b1b7812 */ /* 0x020fe200078ec0ff */
[----:B------:R-:W-:Y:S01]  /*3200*/  BSSY B1, `(.L_x_48) ;  /* 0x000000b000017945 */ /* 0x000fe20003800000 */
[----:B------:R-:W-:Y:S02]  /*3210*/  ISETP.LT.OR P1, PT, R6, 0x9, !P1 ;  /* 0x000000090600780c */ /* 0x000fe40004f21670 */
[----:B------:R-:W-:-:S05]  /*3220*/  F2FP.F16.E5M2.UNPACK_B R27, R27 ;  /* 0x0000001bff1b723e */ /* 0x000fca00020004ff */
[----:B------:R-:W-:Y:S01]  /*3230*/  HADD2.F32 R28, -RZ, R27.H0_H0 ;  /* 0x2000001bff1c7230 */ /* 0x000fe20000004100 */
[----:B------:R-:W-:-:S04]  /*3240*/  PRMT R27, RZ, 0x7610, R27 ;  /* 0x00007610ff1b7816 */ /* 0x000fc8000000001b */
[----:B------:R-:W-:-:S04]  /*3250*/  FMUL R28, R28, R15 ;  /* 0x0000000f1c1c7220 */ /* 0x000fc80000400000 */
[----:B------:R-:W-:-:S05]  /*3260*/  FFMA R28, R83, R14, R28 ;  /* 0x0000000e531c7223 */ /* 0x000fca000000001c */
[----:B-1----:R-:W-:-:S05]  /*3270*/  F2FP.SATFINITE.E5M2.F32.PACK_AB_MERGE_C R29, RZ, R28, RZ ;  /* 0x0000001cff1d723e */ /* 0x002fca00048060ff */
[----:B------:R1:W-:Y:S01]  /*3280*/  @!P0 STG.E.U8 desc[UR20][R18.64], R29 ;  /* 0x0000001d12008986 */ /* 0x0003e2000c101114 */
[----:B------:R-:W-:Y:S05]  /*3290*/  @P1 BRA `(.L_x_49) ;  /* 0x0000000000041947 */ /* 0x000fea0003800000 */
[----:B------:R4:W5:Y:S02]  /*32a0*/  LDG.E.U8 R27, desc[UR20][R24.64+0x1] ;  /* 0x00000114181b7981 */ /* 0x000964000c1e1100 */
.L_x_49:
[----:B------:R-:W-:Y:S05]  /*32b0*/  BSYNC B1 ;  /* 0x0000000000017941 */ /* 0x000fea0003800000 */
.L_x_48:
[----:B-----5:R-:W-:Y:S01]  /*32c0*/  LOP3.LUT R27, R27, 0xff, RZ, 0xc0, !PT ;  /* 0x000000ff1b1b7812 */ /* 0x020fe200078ec0ff */
[----:B------:R-:W-:Y:S01]  /*32d0*/  BSSY B1, `(.L_x_50) ;  /* 0x000000c000017945 */ /* 0x000fe20003800000 */
[----:B------:R-:W-:Y:S02]  /*32e0*/  ISETP.GE.AND P0, PT, R26, 0x9, PT ;  /* 0x000000091a00780c */ /* 0x000fe40003f06270 */
[----:B------:R-:W-:Y:S02]  /*32f0*/  F2FP.F16.E5M2.UNPACK_B R27, R27 ;  /* 0x0000001bff1b723e */ /* 0x000fe400020004ff */
[----:B------:R-:W-:-:S03]  /*3300*/  ISETP.LT.OR P2, PT, R6, 0x1, !P0 ;  /* 0x000000010600780c */ /* 0x000fc60004741670 */
[----:B------:R-:W-:-:S05]  /*3310*/  HADD2.F32 R28, -RZ, R27.H0_H0 ;  /* 0x2000001bff1c7230 */ /* 0x000fca0000004100 */
[----:B------:R-:W-:-:S04]  /*3320*/  FMUL R27, R28, R15 ;  /* 0x0000000f1c1b7220 */ /* 0x000fc80000400000 */
[----:B------:R-:W-:-:S05]  /*3330*/  FFMA R27, R82, R14, R27 ;  /* 0x0000000e521b7223 */ /* 0x000fca000000001b */
[----:B-1----:R-:W-:Y:S02]  /*3340*/  F2FP.SATFINITE.E5M2.F32.PACK_AB_MERGE_C R29, RZ, R27, RZ ;  /* 0x0000001bff1d723e */ /* 0x002fe400048060ff */
[----:B------:R-:W-:-:S03]  /*3350*/  PRMT R27, RZ, 0x7610, R27 ;  /* 0x00007610ff1b7816 */ /* 0x000fc6000000001b */
[----:B------:R1:W-:Y:S01]  /*3360*/  @!P1 STG.E.U8 desc[UR20][R18.64+0x1], R29 ;  /* 0x0000011d12009986 */ /* 0x0003e2000c101114 */
[----:B------:R-:W-:Y:S05]  /*3370*/  @P2 BRA `(.L_x_51) ;  /* 0x0000000000042947 */ /* 0x000fea0003800000 */
[----:B------:R0:W5:Y:S02]  /*3380*/  LDG.E.U8 R27, desc[UR20][R4.64+0x8] ;  /* 0x00000814041b7981 */ /* 0x000164000c1e1100 */
.L_x_51:
[----:B------:R-:W-:Y:S05]  /*3390*/  BSYNC B1 ;  /* 0x0000000000017941 */ /* 0x000fea0003800000 */
.L_x_50:
        /* <DEDUP_REMOVED lines=13> */
.L_x_53:
[----:B------:R-:W-:Y:S05]  /*3470*/  BSYNC B1 ;  /* 0x0000000000017941 */ /* 0x000fea0003800000 */
.L_x_52:
[----:B-----5:R-:W-:Y:S01]  /*3480*/  LOP3.LUT R27, R27, 0xff, RZ, 0xc0, !PT ;  /* 0x000000ff1b1b7812 */ /* 0x020fe200078ec0ff */
[----:B------:R-:W-:Y:S01]  /*3490*/  BSSY B1, `(.L_x_54) ;  /* 0x000000b000017945 */ /* 0x000fe20003800000 */
[----:B------:R-:W-:Y:S02]  /*34a0*/  ISETP.LT.OR P0, PT, R6, 0x9, !P0 ;  /* 0x000000090600780c */ /* 0x000fe40004701670 */
[----:B------:R-:W-:-:S05]  /*34b0*/  F2FP.F16.E5M2.UNPACK_B R27, R27 ;  /* 0x0000001bff1b723e */ /* 0x000fca00020004ff */
        /* <DEDUP_REMOVED lines=8> */
.L_x_55:
[----:B------:R-:W-:Y:S05]  /*3540*/  BSYNC B1 ;  /* 0x0000000000017941 */ /* 0x000fea0003800000 */
.L_x_54:
        /* <DEDUP_REMOVED lines=12> */
.L_x_57:
[----:B------:R-:W-:Y:S05]  /*3610*/  BSYNC B1 ;  /* 0x0000000000017941 */ /* 0x000fea0003800000 */
.L_x_56:
        /* <DEDUP_REMOVED lines=13> */
.L_x_59:
[----:B------:R-:W-:Y:S05]  /*36f0*/  BSYNC B1 ;  /* 0x0000000000017941 */ /* 0x000fea0003800000 */
.L_x_58:
        /* <DEDUP_REMOVED lines=13> */
.L_x_61:
[----:B------:R-:W-:Y:S05]  /*37d0*/  BSYNC B1 ;  /* 0x0000000000017941 */ /* 0x000fea0003800000 */
.L_x_60:
        /* <DEDUP_REMOVED lines=12> */
.L_x_63:
[----:B------:R-:W-:Y:S05]  /*38a0*/  BSYNC B1 ;  /* 0x0000000000017941 */ /* 0x000fea0003800000 */
.L_x_62:
        /* <DEDUP_REMOVED lines=12> */
.L_x_65:
[----:B------:R-:W-:Y:S05]  /*3970*/  BSYNC B1 ;  /* 0x0000000000017941 */ /* 0x000fea0003800000 */
.L_x_64:
        /* <DEDUP_REMOVED lines=13> */
.L_x_67:
[----:B------:R-:W-:Y:S05]  /*3a50*/  BSYNC B1 ;  /* 0x0000000000017941 */ /* 0x000fea0003800000 */
.L_x_66:
        /* <DEDUP_REMOVED lines=13> */
.L_x_69:
[----:B------:R-:W-:Y:S05]  /*3b30*/  BSYNC B1 ;  /* 0x0000000000017941 */ /* 0x000fea0003800000 */
.L_x_68:
        /* <DEDUP_REMOVED lines=12> */
.L_x_71:
[----:B------:R-:W-:Y:S05]  /*3c00*/  BSYNC B1 ;  /* 0x0000000000017941 */ /* 0x000fea0003800000 */
.L_x_70:
        /* <DEDUP_REMOVED lines=12> */
.L_x_73:
[----:B------:R-:W-:Y:S05]  /*3cd0*/  BSYNC B1 ;  /* 0x0000000000017941 */ /* 0x000fea0003800000 */
.L_x_72:
        /* <DEDUP_REMOVED lines=13> */
.L_x_75:
[----:B------:R-:W-:Y:S05]  /*3db0*/  BSYNC B1 ;  /* 0x0000000000017941 */ /* 0x000fea0003800000 */
.L_x_74:
        /* <DEDUP_REMOVED lines=13> */
.L_x_77:
[----:B------:R-:W-:Y:S05]  /*3e90*/  BSYNC B1 ;  /* 0x0000000000017941 */ /* 0x000fea0003800000 */
.L_x_76:
        /* <DEDUP_REMOVED lines=12> */
.L_x_79:
[----:B------:R-:W-:Y:S05]  /*3f60*/  BSYNC B1 ;  /* 0x0000000000017941 */ /* 0x000fea0003800000 */
.L_x_78:
        /* <DEDUP_REMOVED lines=12> */
.L_x_81:
[----:B------:R-:W-:Y:S05]  /*4030*/  BSYNC B1 ;  /* 0x0000000000017941 */ /* 0x000fea0003800000 */
.L_x_80:
        /* <DEDUP_REMOVED lines=13> */
.L_x_83:
[----:B------:R-:W-:Y:S05]  /*4110*/  BSYNC B1 ;  /* 0x0000000000017941 */ /* 0x000fea0003800000 */
.L_x_82:
        /* <DEDUP_REMOVED lines=13> */
.L_x_85:
[----:B------:R-:W-:Y:S05]  /*41f0*/  BSYNC B1 ;  /* 0x0000000000017941 */ /* 0x000fea0003800000 */
.L_x_84:
        /* <DEDUP_REMOVED lines=12> */
.L_x_87:
[----:B------:R-:W-:Y:S05]  /*42c0*/  BSYNC B1 ;  /* 0x0000000000017941 */ /* 0x000fea0003800000 */
.L_x_86:
        /* <DEDUP_REMOVED lines=12> */
.L_x_89:
[----:B------:R-:W-:Y:S05]  /*4390*/  BSYNC B1 ;  /* 0x0000000000017941 */ /* 0x000fea0003800000 */
.L_x_88:
        /* <DEDUP_REMOVED lines=13> */
.L_x_91:
[----:B------:R-:W-:Y:S05]  /*4470*/  BSYNC B1 ;  /* 0x0000000000017941 */ /* 0x000fea0003800000 */
.L_x_90:
        /* <DEDUP_REMOVED lines=13> */
.L_x_93:
[----:B------:R-:W-:Y:S05]  /*4550*/  BSYNC B1 ;  /* 0x0000000000017941 */ /* 0x000fea0003800000 */
.L_x_92:
        /* <DEDUP_REMOVED lines=12> */
.L_x_95:
[----:B------:R-:W-:Y:S05]  /*4620*/  BSYNC B1 ;  /* 0x0000000000017941 */ /* 0x000fea0003800000 */
.L_x_94:
        /* <DEDUP_REMOVED lines=12> */
.L_x_97:
[----:B------:R-:W-:Y:S05]  /*46f0*/  BSYNC B1 ;  /* 0x0000000000017941 */ /* 0x000fea0003800000 */
.L_x_96:
        /* <DEDUP_REMOVED lines=13> */
.L_x_99:
[----:B------:R-:W-:Y:S05]  /*47d0*/  BSYNC B1 ;  /* 0x0000000000017941 */ /* 0x000fea0003800000 */
.L_x_98:
[----:B-----5:R-:W-:Y:S01]  /*47e0*/  LOP3.LUT R27, R27, 0xff, RZ, 0xc0, !PT ;  /* 0x000000ff1b1b7812 */ /* 0x020fe200078ec0ff */
[----:B------:R-:W-:Y:S01]  /*47f0*/  BSSY B1, `(.L_x_100) ;  /* 0x000000c000017945 */ /* 0x000fe20003800000 */
[----:B------:R-:W-:Y:S02]  /*4800*/  ISETP.GE.AND P1, PT, R26, 0x3a, PT ;  /* 0x0000003a1a00780c */ /* 0x000fe40003f26270 */
[----:B------:R-:W-:Y:S02]  /*4810*/  F2FP.F16.E5M2.UNPACK_B R27, R27 ;  /* 0x0000001bff1b723e */ /* 0x000fe400020004ff */
[----:B------:R-:W-:Y:S02]  /*4820*/  ISETP.LT.OR P3, PT, R6, 0x1, !P1 ;  /* 0x000000010600780c */ /* 0x000fe40004f61670 */
[----:B------:R-:W-:Y:S01]  /*4830*/  PRMT R26, RZ, 0x7610, R26 ;  /* 0x00007610ff1a7816 */ /* 0x000fe2000000001a */
[----:B------:R-:W-:-:S05]  /*4840*/  HADD2.F32 R28, -RZ, R27.H0_H0 ;  /* 0x2000001bff1c7230 */ /* 0x000fca0000004100 */
[----:B------:R-:W-:-:S04]  /*4850*/  FMUL R28, R28, R15 ;  /* 0x0000000f1c1c7220 */ /* 0x000fc80000400000 */
[----:B------:R-:W-:-:S05]  /*4860*/  FFMA R28, R57, R14, R28 ;  /* 0x0000000e391c7223 */ /* 0x000fca000000001c */
[----:B------:R-:W-:-:S05]  /*4870*/  F2FP.SATFINITE.E5M2.F32.PACK_AB_MERGE_C R27, RZ, R28, RZ ;  /* 0x0000001cff1b723e */ /* 0x000fca00048060ff */
[----:B------:R0:W-:Y:S01]  /*4880*/  @!P2 STG.E.U8 desc[UR20][R16.64+0x38], R27 ;  /* 0x0000381b1000a986 */ /* 0x0001e2000c101114 */
[----:B------:R-:W-:Y:S05]  /*4890*/  @P3 BRA `(.L_x_101) ;  /* 0x0000000000043947 */ /* 0x000fea0003800000 */
[----:B------:R0:W5:Y:S02]  /*48a0*/  LDG.E.U8 R26, desc[UR20][R4.64+0x39] ;  /* 0x00003914041a7981 */ /* 0x000164000c1e1100 */
.L_x_101:
[----:B------:R-:W-:Y:S05]  /*48b0*/  BSYNC B1 ;  /* 0x0000000000017941 */ /* 0x000fea0003800000 */
.L_x_100:
[----:B-----5:R-:W-:Y:S01]  /*48c0*/  LOP3.LUT R26, R26, 0xff, RZ, 0xc0, !PT ;  /* 0x000000ff1a1a7812 */ /* 0x020fe200078ec0ff */
[----:B------:R-:W-:Y:S01]  /*48d0*/  BSSY B1, `(.L_x_102) ;  /* 0x000000b000017945 */ /* 0x000fe20003800000 */
[----:B------:R-:W-:Y:S02]  /*48e0*/  ISETP.LT.OR P0, PT, R6, 0x9, !P0 ;  /* 0x000000090600780c */ /* 0x000fe40004701670 */
[----:B------:R-:W-:Y:S02]  /*48f0*/  F2FP.F16.E5M2.UNPACK_B R26, R26 ;  /* 0x0000001aff1a723e */ /* 0x000fe400020004ff */
[----:B0-2---:R-:W-:-:S03]  /*4900*/  PRMT R4, RZ, 0x7610, R4 ;  /* 0x00007610ff047816 */ /* 0x005fc60000000004 */
[----:B------:R-:W-:-:S05]  /*4910*/  HADD2.F32 R26, -RZ, R26.H0_H0 ;  /* 0x2000001aff1a7230 */ /* 0x000fca0000004100 */
[----:B------:R-:W-:-:S04]  /*4920*/  FMUL R5, R26, R15 ;  /* 0x0000000f1a057220 */ /* 0x000fc80000400000 */
[----:B------:R-:W-:-:S05]  /*4930*/  FFMA R5, R56, R14, R5 ;  /* 0x0000000e38057223 */ /* 0x000fca0000000005 */
[----:B------:R-:W-:-:S05]  /*4940*/  F2FP.SATFINITE.E5M2.F32.PACK_AB_MERGE_C R5, RZ, R5, RZ ;  /* 0x00000005ff05723e */ /* 0x000fca00048060ff */
[----:B------:R0:W-:Y:S01]  /*4950*/  @!P3 STG.E.U8 desc[UR20][R16.64+0x39], R5 ;  /* 0x000039051000b986 */ /* 0x0001e2000c101114 */
[----:B------:R-:W-:Y:S05]  /*4960*/  @P0 BRA `(.L_x_103) ;  /* 0x0000000000040947 */ /* 0x000fea0003800000 */
[----:B------:R2:W5:Y:S02]  /*4970*/  LDG.E.U8 R4, desc[UR20][R24.64+0x38] ;  /* 0x0000381418047981 */ /* 0x000564000c1e1100 */
.L_x_103:
[----:B------:R-:W-:Y:S05]  /*4980*/  BSYNC B1 ;  /* 0x0000000000017941 */ /* 0x000fea0003800000 */
.L_x_102:
[----:B-----5:R-:W-:Y:S01]  /*4990*/  LOP3.LUT R4, R4, 0xff, RZ, 0xc0, !PT ;  /* 0x000000ff04047812 */ /* 0x020fe200078ec0ff */
[----:B------:R-:W-:Y:S01]  /*49a0*/  BSSY B1, `(.L_x_104) ;  /* 0x000000b000017945 */ /* 0x000fe20003800000 */
[----:B------:R-:W-:Y:S02]  /*49b0*/  ISETP.LT.OR P1, PT, R6, 0x9, !P1 ;  /* 0x000000090600780c */ /* 0x000fe40004f21670 */
[----:B------:R-:W-:-:S05]  /*49c0*/  F2FP.F16.E5M2.UNPACK_B R4, R4 ;  /* 0x00000004ff04723e */ /* 0x000fca00020004ff */
[----:B------:R-:W-:-:S05]  /*49d0*/  HADD2.F32 R4, -RZ, R4.H0_H0 ;  /* 0x20000004ff047230 */ /* 0x000fca0000004100 */
[----:B------:R-:W-:-:S04]  /*49e0*/  FMUL R4, R4, R15 ;  /* 0x0000000f04047220 */ /* 0x000fc80000400000 */
[----:B------:R-:W-:-:S05]  /*49f0*/  FFMA R4, R23, R14, R4 ;  /* 0x0000000e17047223 */ /* 0x000fca0000000004 */
[----:B0-----:R-:W-:Y:S02]  /*4a00*/  F2FP.SATFINITE.E5M2.F32.PACK_AB_MERGE_C R5, RZ, R4, RZ ;  /* 0x00000004ff05723e */ /* 0x001fe400048060ff */
[----:B------:R-:W-:-:S03]  /*4a10*/  PRMT R4, RZ, 0x7610, R4 ;  /* 0x00007610ff047816 */ /* 0x000fc60000000004 */
[----:B------:R0:W-:Y:S01]  /*4a20*/  @!P0 STG.E.U8 desc[UR20][R18.64+0x38], R5 ;  /* 0x0000380512008986 */ /* 0x0001e2000c101114 */
[----:B------:R-:W-:Y:S05]  /*4a30*/  @P1 BRA `(.L_x_105) ;  /* 0x0000000000041947 */ /* 0x000fea0003800000 */
[----:B------:R0:W5:Y:S02]  /*4a40*/  LDG.E.U8 R4, desc[UR20][R24.64+0x39] ;  /* 0x0000391418047981 */ /* 0x000164000c1e1100 */
.L_x_105:
[----:B------:R-:W-:Y:S05]  /*4a50*/  BSYNC B1 ;  /* 0x0000000000017941 */ /* 0x000fea0003800000 */
.L_x_104:
[----:B------:R-:W-:Y:S05]  /*4a60*/  @P1 BRA `(.L_x_106) ;  /* 0x0000000800601947 */ /* 0x000fea0003800000 */
[----:B-----5:R-:W-:-:S04]  /*4a70*/  LOP3.LUT R4, R4, 0xff, RZ, 0xc0, !PT ;  /* 0x000000ff04047812 */ /* 0x020fc800078ec0ff */
[----:B------:R-:W-:-:S05]  /*4a80*/  F2FP.F16.E5M2.UNPACK_B R4, R4 ;  /* 0x00000004ff04723e */ /* 0x000fca00020004ff */
[----:B------:R-:W-:-:S05]  /*4a90*/  HADD2.F32 R4, -RZ, R4.H0_H0 ;  /* 0x20000004ff047230 */ /* 0x000fca0000004100 */
[----:B0-----:R-:W-:-:S04]  /*4aa0*/  FMUL R5, R4, R15 ;  /* 0x0000000f04057220 */ /* 0x001fc80000400000 */
[----:B------:R-:W-:-:S05]  /*4ab0*/  FFMA R5, R22, R14, R5 ;  /* 0x0000000e16057223 */ /* 0x000fca0000000005 */
[----:B------:R-:W-:-:S05]  /*4ac0*/  F2FP.SATFINITE.E5M2.F32.PACK_AB_MERGE_C R5, RZ, R5, RZ ;  /* 0x00000005ff05723e */ /* 0x000fca00048060ff */
[----:B------:R0:W-:Y:S01]  /*4ad0*/  STG.E.U8 desc[UR20][R18.64+0x39], R5 ;  /* 0x0000390512007986 */ /* 0x0001e2000c101114 */
[----:B------:R-:W-:Y:S05]  /*4ae0*/  BRA `(.L_x_106) ;  /* 0x0000000800407947 */ /* 0x000fea0003800000 */
.L_x_41:
[C---:B------:R-:W-:Y:S01]  /*4af0*/  ISETP.GE.AND P3, PT, R26.reuse, 0x1, PT ;  /* 0x000000011a00780c */ /* 0x040fe20003f66270 */
[-C--:B--2---:R-:W-:Y:S01]  /*4b00*/  FMUL R85, R85, R14.reuse ;  /* 0x0000000e55557220 */ /* 0x084fe20000400000 */
[----:B------:R-:W-:Y:S01]  /*4b10*/  ISETP.GE.AND P0, PT, R26, 0x2, PT ;  /* 0x000000021a00780c */ /* 0x000fe20003f06270 */
[-C--:B------:R-:W-:Y:S01]  /*4b20*/  FMUL R84, R84, R14.reuse ;  /* 0x0000000e54547220 */ /* 0x080fe20000400000 */
[C---:B------:R-:W-:Y:S01]  /*4b30*/  ISETP.LT.OR P1, PT, R6.reuse, 0x1, !P3 ;  /* 0x000000010600780c */ /* 0x040fe20005f21670 */
[-C--:B------:R-:W-:Y:S01]  /*4b40*/  FMUL R83, R83, R14.reuse ;  /* 0x0000000e53537220 */ /* 0x080fe20000400000 */
[----:B------:R-:W-:Y:S01]  /*4b50*/  ISETP.LT.OR P2, PT, R6, 0x1, !P0 ;  /* 0x000000010600780c */ /* 0x000fe20004741670 */
[-C--:B------:R-:W-:Y:S01]  /*4b60*/  FMUL R82, R82, R14.reuse ;  /* 0x0000000e52527220 */ /* 0x080fe20000400000 */
[----:B------:R-:W-:Y:S01]  /*4b70*/  ISETP.LT.OR P3, PT, R6, 0x9, !P3 ;  /* 0x000000090600780c */ /* 0x000fe20005f61670 */
[-C--:B------:R-:W-:Y:S01]  /*4b80*/  FMUL R81, R81, R14.reuse ;  /* 0x0000000e51517220 */ /* 0x080fe20000400000 */
[----:B------:R-:W-:Y:S01]  /*4b90*/  F2FP.SATFINITE.E5M2.F32.PACK_AB_MERGE_C R85, RZ, R85, RZ ;  /* 0x00000055ff55723e */ /* 0x000fe200048060ff */
[----:B------:R-:W-:Y:S01]  /*4ba0*/  FMUL R80, R80, R14 ;  /* 0x0000000e50507220 */ /* 0x000fe20000400000 */
[----:B------:R-:W-:Y:S01]  /*4bb0*/  F2FP.SATFINITE.E5M2.F32.PACK_AB_MERGE_C R5, RZ, R84, RZ ;  /* 0x00000054ff05723e */ /* 0x000fe200048060ff */
[-C--:B------:R-:W-:Y:S01]  /*4bc0*/  FMUL R79, R79, R14.reuse ;  /* 0x0000000e4f4f7220 */ /* 0x080fe20000400000 */
[----:B------:R-:W-:Y:S01]  /*4bd0*/  F2FP.SATFINITE.E5M2.F32.PACK_AB_MERGE_C R83, RZ, R83, RZ ;  /* 0x00000053ff53723e */ /* 0x000fe200048060ff */
[-C--:B------:R-:W-:Y:S01]  /*4be0*/  FMUL R78, R78, R14.reuse ;  /* 0x0000000e4e4e7220 */ /* 0x080fe20000400000 */
[----:B------:R-:W-:Y:S01]  /*4bf0*/  ISETP.LT.OR P0, PT, R6, 0x9, !P0 ;  /* 0x000000090600780c */ /* 0x000fe20004701670 */
[----:B------:R-:W-:Y:S01]  /*4c00*/  @!P1 STG.E.U8 desc[UR20][R16.64], R85 ;  /* 0x0000005510009986 */ /* 0x000fe2000c101114 */
[C---:B------:R-:W-:Y:S01]  /*4c10*/  ISETP.GE.AND P1, PT, R26.reuse, 0x9, PT ;  /* 0x000000091a00780c */ /* 0x040fe20003f26270 */
[-C--:B------:R-:W-:Y:S01]  /*4c20*/  FMUL R77, R77, R14.reuse ;  /* 0x0000000e4d4d7220 */ /* 0x080fe20000400000 */
[----:B------:R-:W-:Y:S01]  /*4c30*/  F2FP.SATFINITE.E5M2.F32.PACK_AB_MERGE_C R81, RZ, R81, RZ ;  /* 0x00000051ff51723e */ /* 0x000fe200048060ff */
[----:B------:R0:W-:Y:S01]  /*4c40*/  @!P2 STG.E.U8 desc[UR20][R16.64+0x1], R5 ;  /* 0x000001051000a986 */ /* 0x0001e2000c101114 */
[----:B------:R-:W-:Y:S01]  /*4c50*/  ISETP.GE.AND P2, PT, R26, 0xa, PT ;  /* 0x0000000a1a00780c */ /* 0x000fe20003f46270 */
[----:B------:R-:W-:Y:S01]  /*4c60*/  FMUL R76, R76, R14 ;  /* 0x0000000e4c4c7220 */ /* 0x000fe20000400000 */
[----:B------:R-:W-:Y:S01]  /*4c70*/  F2FP.SATFINITE.E5M2.F32.PACK_AB_MERGE_C R25, RZ, R80, RZ ;  /* 0x00000050ff19723e */ /* 0x000fe200048060ff */
[----:B------:R-:W-:Y:S01]  /*4c80*/  @!P3 STG.E.U8 desc[UR20][R18.64], R83 ;  /* 0x000000531200b986 */ /* 0x000fe2000c101114 */
[----:B------:R-:W-:Y:S01]  /*4c90*/  ISETP.LT.OR P3, PT, R6, 0x1, !P1 ;  /* 0x000000010600780c */ /* 0x000fe20004f61670 */
[-C--:B------:R-:W-:Y:S01]  /*4ca0*/  FMUL R74, R74, R14.reuse ;  /* 0x0000000e4a4a7220 */ /* 0x080fe20000400000 */
[C---:B------:R-:W-:Y:S01]  /*4cb0*/  ISETP.LT.OR P5, PT, R6.reuse, 0x1, !P2 ;  /* 0x000000010600780c */ /* 0x040fe200057a1670 */
[-C--:B------:R-:W-:Y:S01]  /*4cc0*/  FMUL R75, R75, R14.reuse ;  /* 0x0000000e4b4b7220 */ /* 0x080fe20000400000 */
[----:B------:R-:W-:Y:S01]  /*4cd0*/  ISETP.LT.OR P1, PT, R6, 0x9, !P1 ;  /* 0x000000090600780c */ /* 0x000fe20004f21670 */
[-C--:B------:R-:W-:Y:S01]  /*4ce0*/  FMUL R73, R73, R14.reuse ;  /* 0x0000000e49497220 */ /* 0x080fe20000400000 */
[----:B------:R-:W-:Y:S01]  /*4cf0*/  F2FP.SATFINITE.E5M2.F32.PACK_AB_MERGE_C R79, RZ, R79, RZ ;  /* 0x0000004fff4f723e */ /* 0x000fe200048060ff */
[----:B------:R-:W-:Y:S01]  /*4d00*/  FMUL R72, R72, R14 ;  /* 0x0000000e48487220 */ /* 0x000fe20000400000 */
[----:B0-----:R-:W-:Y:S01]  /*4d10*/  F2FP.SATFINITE.E5M2.F32.PACK_AB_MERGE_C R5, RZ, R82, RZ ;  /* 0x00000052ff05723e */ /* 0x001fe200048060ff */
[-C--:B------:R-:W-:Y:S01]  /*4d20*/  FMUL R70, R70, R14.reuse ;  /* 0x0000000e46467220 */ /* 0x080fe20000400000 */
[----:B------:R-:W-:Y:S01]  /*4d30*/  ISETP.LT.OR P2, PT, R6, 0x9, !P2 ;  /* 0x000000090600780c */ /* 0x000fe20005741670 */
[----:B------:R-:W-:Y:S01]  /*4d40*/  FMUL R71, R71, R14 ;  /* 0x0000000e47477220 */ /* 0x000fe20000400000 */
[----:B------:R-:W-:Y:S01]  /*4d50*/  F2FP.SATFINITE.E5M2.F32.PACK_AB_MERGE_C R27, RZ, R78, RZ ;  /* 0x0000004eff1b723e */ /* 0x000fe200048060ff */
[----:B------:R0:W-:Y:S01]  /*4d60*/  @!P0 STG.E.U8 desc[UR20][R18.64+0x1], R5 ;  /* 0x0000010512008986 */ /* 0x0001e2000c101114 */
[C---:B------:R-:W-:Y:S01]  /*4d70*/  ISETP.GE.AND P0, PT, R26.reuse, 0x11, PT ;  /* 0x000000111a00780c */ /* 0x040fe20003f06270 */
[-C--:B------:R-:W-:Y:S01]  /*4d80*/  FMUL R69, R69, R14.reuse ;  /* 0x0000000e45457220 */ /* 0x080fe20000400000 */
[----:B------:R-:W-:Y:S01]  /*4d90*/  F2FP.SATFINITE.E5M2.F32.PACK_AB_MERGE_C R77, RZ, R77, RZ ;  /* 0x0000004dff4d723e */ /* 0x000fe200048060ff */
[----:B------:R-:W-:Y:S01]  /*4da0*/  @!P3 STG.E.U8 desc[UR20][R16.64+0x8], R81 ;  /* 0x000008511000b986 */ /* 0x000fe2000c101114 */
[----:B------:R-:W-:Y:S01]  /*4db0*/  ISETP.GE.AND P3, PT, R26, 0x12, PT ;  /* 0x000000121a00780c */ /* 0x000fe20003f66270 */
[-C--:B------:R-:W-:Y:S01]  /*4dc0*/  FMUL R68, R68, R14.reuse ;  /* 0x0000000e44447220 */ /* 0x080fe20000400000 */
[----:B------:R-:W-:Y:S01]  /*4dd0*/  F2FP.SATFINITE.E5M2.F32.PACK_AB_MERGE_C R75, RZ, R75, RZ ;  /* 0x0000004bff4b723e */ /* 0x000fe200048060ff */
[----:B------:R1:W-:Y:S01]  /*4de0*/  @!P5 STG.E.U8 desc[UR20][R16.64+0x9], R25 ;  /* 0x000009191000d986 */ /* 0x0003e2000c101114 */
[C---:B------:R-:W-:Y:S01]  /*4df0*/  ISETP.LT.OR P5, PT, R6.reuse, 0x1, !P3 ;  /* 0x000000010600780c */ /* 0x040fe20005fa1670 */
[-C--:B------:R-:W-:Y:S01]  /*4e00*/  FMUL R67, R67, R14.reuse ;  /* 0x0000000e43437220 */ /* 0x080fe20000400000 */
[C---:B------:R-:W-:Y:S01]  /*4e10*/  ISETP.LT.OR P3, PT, R6.reuse, 0x9, !P3 ;  /* 0x000000090600780c */ /* 0x040fe20005f61670 */
[----:B------:R-:W-:Y:S01]  /*4e20*/  @!P1 STG.E.U8 desc[UR20][R18.64+0x8], R79 ;  /* 0x0000084f12009986 */ /* 0x000fe2000c101114 */
[----:B------:R-:W-:Y:S01]  /*4e30*/  ISETP.LT.OR P1, PT, R6, 0x1, !P0 ;  /* 0x000000010600780c */ /* 0x000fe20004721670 */
[----:B------:R-:W-:Y:S01]  /*4e40*/  FMUL R66, R66, R14 ;  /* 0x0000000e42427220 */ /* 0x000fe20000400000 */
[----:B0-----:R-:W-:Y:S01]  /*4e50*/  F2FP.SATFINITE.E5M2.F32.PACK_AB_MERGE_C R5, RZ, R76, RZ ;  /* 0x0000004cff05723e */ /* 0x001fe200048060ff */
[----:B------:R-:W-:Y:S01]  /*4e60*/  @!P2 STG.E.U8 desc[UR20][R18.64+0x9], R27 ;  /* 0x0000091b1200a986 */ /* 0x000fe2000c101114 */
[----:B------:R-:W-:Y:S01]  /*4e70*/  ISETP.GE.AND P2, PT, R26, 0x19, PT ;  /* 0x000000191a00780c */ /* 0x000fe20003f46270 */
[-C--:B------:R-:W-:Y:S01]  /*4e80*/  FMUL R65, R65, R14.reuse ;  /* 0x0000000e41417220 */ /* 0x080fe20000400000 */
[----:B------:R-:W-:Y:S01]  /*4e90*/  ISETP.LT.OR P0, PT, R6, 0x9, !P0 ;  /* 0x000000090600780c */ /* 0x000fe20004701670 */
[----:B------:R-:W-:Y:S01]  /*4ea0*/  FMUL R64, R64, R14 ;  /* 0x0000000e40407220 */ /* 0x000fe20000400000 */
[----:B------:R-:W-:Y:S01]  /*4eb0*/  ISETP.LT.OR P6, PT, R6, 0x1, !P2 ;  /* 0x000000010600780c */ /* 0x000fe200057c1670 */
[----:B------:R0:W-:Y:S01]  /*4ec0*/  @!P5 STG.E.U8 desc[UR20][R16.64+0x11], R5 ;  /* 0x000011051000d986 */ /* 0x0001e2000c101114 */
[----:B-1----:R-:W-:Y:S01]  /*4ed0*/  F2FP.SATFINITE.E5M2.F32.PACK_AB_MERGE_C R25, RZ, R74, RZ ;  /* 0x0000004aff19723e */ /* 0x002fe200048060ff */
[-C--:B------:R-:W-:Y:S01]  /*4ee0*/  FMUL R62, R62, R14.reuse ;  /* 0x0000000e3e3e7220 */ /* 0x080fe20000400000 */
[----:B------:R-:W-:Y:S01]  /*4ef0*/  F2FP.SATFINITE.E5M2.F32.PACK_AB_MERGE_C R73, RZ, R73, RZ ;  /* 0x00000049ff49723e */ /* 0x000fe200048060ff */
[----:B------:R-:W-:Y:S01]  /*4f00*/  @!P1 STG.E.U8 desc[UR20][R16.64+0x10], R77 ;  /* 0x0000104d10009986 */ /* 0x000fe2000c101114 */
[----:B------:R-:W-:Y:S01]  /*4f10*/  ISETP.GE.AND P1, PT, R26, 0x1a, PT ;  /* 0x0000001a1a00780c */ /* 0x000fe20003f26270 */
[-C--:B------:R-:W-:Y:S01]  /*4f20*/  FMUL R63, R63, R14.reuse ;  /* 0x0000000e3f3f7220 */ /* 0x080fe20000400000 */
[C---:B------:R-:W-:Y:S01]  /*4f30*/  ISETP.LT.OR P2, PT, R6.reuse, 0x9, !P2 ;  /* 0x000000090600780c */ /* 0x040fe20005741670 */
[----:B------:R1:W-:Y:S01]  /*4f40*/  @!P3 STG.E.U8 desc[UR20][R18.64+0x11], R25 ;  /* 0x000011191200b986 */ /* 0x0003e2000c101114 */
[C---:B------:R-:W-:Y:S01]  /*4f50*/  ISETP.LT.OR P5, PT, R6.reuse, 0x1, !P1 ;  /* 0x000000010600780c */ /* 0x040fe20004fa1670 */
[----:B------:R-:W-:Y:S01]  /*4f60*/  FMUL R61, R61, R14 ;  /* 0x0000000e3d3d7220 */ /* 0x000fe20000400000 */
[----:B------:R-:W-:Y:S01]  /*4f70*/  ISETP.LT.OR P3, PT, R6, 0x9, !P1 ;  /* 0x000000090600780c */ /* 0x000fe20004f61670 */
[----:B------:R-:W-:Y:S01]  /*4f80*/  @!P0 STG.E.U8 desc[UR20][R18.64+0x10], R75 ;  /* 0x0000104b12008986 */ /* 0x000fe2000c101114 */
[----:B0-----:R-:W-:Y:S01]  /*4f90*/  F2FP.SATFINITE.E5M2.F32.PACK_AB_MERGE_C R5, RZ, R72, RZ ;  /* 0x00000048ff05723e */ /* 0x001fe200048060ff */
[-C--:B------:R-:W-:Y:S01]  /*4fa0*/  FMUL R60, R60, R14.reuse ;  /* 0x0000000e3c3c7220 */ /* 0x080fe20000400000 */
[C---:B------:R-:W-:Y:S01]  /*4fb0*/  ISETP.GE.AND P0, PT, R26.reuse, 0x21, PT ;  /* 0x000000211a00780c */ /* 0x040fe20003f06270 */
[----:B------:R-:W-:Y:S01]  /*4fc0*/  @!P6 STG.E.U8 desc[UR20][R16.64+0x18], R73 ;  /* 0x000018491000e986 */ /* 0x000fe2000c101114 */
[----:B------:R-:W-:Y:S01]  /*4fd0*/  ISETP.GE.AND P1, PT, R26, 0x22, PT ;  /* 0x000000221a00780c */ /* 0x000fe20003f26270 */
[-C--:B------:R-:W-:Y:S01]  /*4fe0*/  FMUL R59, R59, R14.reuse ;  /* 0x0000000e3b3b7220 */ /* 0x080fe20000400000 */
[----:B------:R-:W-:Y:S01]  /*4ff0*/  ISETP.LT.OR P6, PT, R6, 0x1, !P0 ;  /* 0x000000010600780c */ /* 0x000fe200047c1670 */
[----:B------:R-:W-:Y:S01]  /*5000*/  FMUL R58, R58, R14 ;  /* 0x0000000e3a3a7220 */ /* 0x000fe20000400000 */
[----:B-1----:R-:W-:Y:S01]  /*5010*/  F2FP.SATFINITE.E5M2.F32.PACK_AB_MERGE_C R25, RZ, R70, RZ ;  /* 0x00000046ff19723e */ /* 0x002fe200048060ff */
[----:B------:R0:W-:Y:S01]  /*5020*/  @!P5 STG.E.U8 desc[UR20][R16.64+0x19], R5 ;  /* 0x000019051000d986 */ /* 0x0001e2000c101114 */
[----:B------:R-:W-:Y:S01]  /*5030*/  ISETP.LT.OR P5, PT, R6, 0x1, !P1 ;  /* 0x000000010600780c */ /* 0x000fe20004fa1670 */
[-C--:B------:R-:W-:Y:S01]  /*5040*/  FMUL R57, R57, R14.reuse ;  /* 0x0000000e39397220 */ /* 0x080fe20000400000 */
[----:B------:R-:W-:Y:S01]  /*5050*/  F2FP.SATFINITE.E5M2.F32.PACK_AB_MERGE_C R71, RZ, R71, RZ ;  /* 0x00000047ff47723e */ /* 0x000fe200048060ff */
[----:B------:R1:W-:Y:S01]  /*5060*/  @!P3 STG.E.U8 desc[UR20][R18.64+0x19], R25 ;  /* 0x000019191200b986 */ /* 0x0003e2000c101114 */
[----:B------:R-:W-:Y:S01]  /*5070*/  F2FP.SATFINITE.E5M2.F32.PACK_AB_MERGE_C R69, RZ, R69, RZ ;  /* 0x00000045ff45723e */ /* 0x000fe200048060ff */
[----:B------:R-:W-:Y:S01]  /*5080*/  FMUL R56, R56, R14 ;  /* 0x0000000e38387220 */ /* 0x000fe20000400000 */
[----:B------:R-:W-:Y:S01]  /*5090*/  F2FP.SATFINITE.E5M2.F32.PACK_AB_MERGE_C R27, RZ, R68, RZ ;  /* 0x00000044ff1b723e */ /* 0x000fe200048060ff */
[----:B------:R-:W-:Y:S01]  /*50a0*/  @!P2 STG.E.U8 desc[UR20][R18.64+0x18], R71 ;  /* 0x000018471200a986 */ /* 0x000fe2000c101114 */
[----:B------:R-:W-:Y:S01]  /*50b0*/  ISETP.LT.OR P3, PT, R6, 0x9, !P1 ;  /* 0x000000090600780c */ /* 0x000fe20004f61670 */
[-C--:B------:R-:W-:Y:S01]  /*50c0*/  FMUL R23, R23, R14.reuse ;  /* 0x0000000e17177220 */ /* 0x080fe20000400000 */
[----:B------:R-:W-:Y:S01]  /*50d0*/  ISETP.GE.AND P2, PT, R26, 0x29, PT ;  /* 0x000000291a00780c */ /* 0x000fe20003f46270 */
[----:B------:R-:W-:Y:S01]  /*50e0*/  @!P6 STG.E.U8 desc[UR20][R16.64+0x20], R69 ;  /* 0x000020451000e986 */ /* 0x000fe2000c101114 */
[----:B------:R-:W-:Y:S01]  /*50f0*/  ISETP.LT.OR P0, PT, R6, 0x9, !P0 ;  /* 0x000000090600780c */ /* 0x000fe20004701670 */
[----:B------:R-:W-:Y:S01]  /*5100*/  FMUL R22, R22, R14 ;  /* 0x0000000e16167220 */ /* 0x000fe20000400000 */
[----:B------:R-:W-:Y:S01]  /*5110*/  ISETP.GE.AND P1, PT, R26, 0x2a, PT ;  /* 0x0000002a1a00780c */ /* 0x000fe20003f26270 */
[----:B------:R-:W-:Y:S01]  /*5120*/  @!P5 STG.E.U8 desc[UR20][R16.64+0x21], R27 ;  /* 0x0000211b1000d986 */ /* 0x000fe2000c101114 */
[----:B------:R-:W-:-:S02]  /*5130*/  ISETP.LT.OR P6, PT, R6, 0x1, !P2 ;  /* 0x000000010600780c */ /* 0x000fc400057c1670 */
[C---:B------:R-:W-:Y:S02]  /*5140*/  ISETP.LT.OR P5, PT, R6.reuse, 0x1, !P1 ;  /* 0x000000010600780c */ /* 0x040fe40004fa1670 */
[----:B------:R-:W-:Y:S02]  /*5150*/  F2FP.SATFINITE.E5M2.F32.PACK_AB_MERGE_C R67, RZ, R67, RZ ;  /* 0x00000043ff43723e */ /* 0x000fe400048060ff */
[----:B0-----:R-:W-:Y:S02]  /*5160*/  F2FP.SATFINITE.E5M2.F32.PACK_AB_MERGE_C R5, RZ, R66, RZ ;  /* 0x00000042ff05723e */ /* 0x001fe400048060ff */
[----:B------:R-:W-:Y:S01]  /*5170*/  F2FP.SATFINITE.E5M2.F32.PACK_AB_MERGE_C R65, RZ, R65, RZ ;  /* 0x00000041ff41723e */ /* 0x000fe200048060ff */
[----:B------:R-:W-:Y:S01]  /*5180*/  @!P0 STG.E.U8 desc[UR20][R18.64+0x20], R67 ;  /* 0x0000204312008986 */ /* 0x000fe2000c101114 */
[----:B-1----:R-:W-:Y:S02]  /*5190*/  F2FP.SATFINITE.E5M2.F32.PACK_AB_MERGE_C R25, RZ, R64, RZ ;  /* 0x00000040ff19723e */ /* 0x002fe400048060ff */
[C---:B------:R-:W-:Y:S01]  /*51a0*/  ISETP.LT.OR P1, PT, R6.reuse, 0x9, !P1 ;  /* 0x000000090600780c */ /* 0x040fe20004f21670 */
[----:B------:R0:W-:Y:S01]  /*51b0*/  @!P3 STG.E.U8 desc[UR20][R18.64+0x21], R5 ;  /* 0x000021051200b986 */ /* 0x0001e2000c101114 */
[----:B------:R-:W-:-:S02]  /*51c0*/  ISETP.LT.OR P2, PT, R6, 0x9, !P2 ;  /* 0x000000090600780c */ /* 0x000fc40005741670 */
[C---:B------:R-:W-:Y:S01]  /*51d0*/  ISETP.GE.AND P3, PT, R26.reuse, 0x31, PT ;  /* 0x000000311a00780c */ /* 0x040fe20003f66270 */
[----:B------:R-:W-:Y:S01]  /*51e0*/  @!P6 STG.E.U8 desc[UR20][R16.64+0x28], R65 ;  /* 0x000028411000e986 */ /* 0x000fe2000c101114 */
[----:B------:R-:W-:Y:S02]  /*51f0*/  ISETP.GE.AND P0, PT, R26, 0x32, PT ;  /* 0x000000321a00780c */ /* 0x000fe40003f06270 */
[----:B------:R-:W-:Y:S01]  /*5200*/  F2FP.SATFINITE.E5M2.F32.PACK_AB_MERGE_C R63, RZ, R63, RZ ;  /* 0x0000003fff3f723e */ /* 0x000fe200048060ff */
[----:B------:R1:W-:Y:S01]  /*5210*/  @!P5 STG.E.U8 desc[UR20][R16.64+0x29], R25 ;  /* 0x000029191000d986 */ /* 0x0003e2000c101114 */
[C---:B------:R-:W-:Y:S02]  /*5220*/  ISETP.LT.OR P5, PT, R6.reuse, 0x1, !P3 ;  /* 0x000000010600780c */ /* 0x040fe40005fa1670 */
[----:B------:R-:W-:Y:S02]  /*5230*/  ISETP.LT.OR P6, PT, R6, 0x1, !P0 ;  /* 0x000000010600780c */ /* 0x000fe400047c1670 */
[----:B0-----:R-:W-:Y:S01]  /*5240*/  F2FP.SATFINITE.E5M2.F32.PACK_AB_MERGE_C R5, RZ, R62, RZ ;  /* 0x0000003eff05723e */ /* 0x001fe200048060ff */
[----:B------:R-:W-:Y:S01]  /*5250*/  @!P2 STG.E.U8 desc[UR20][R18.64+0x28], R63 ;  /* 0x0000283f1200a986 */ /* 0x000fe2000c101114 */
[----:B------:R-:W-:-:S02]  /*5260*/  F2FP.SATFINITE.E5M2.F32.PACK_AB_MERGE_C R61, RZ, R61, RZ ;  /* 0x0000003dff3d723e */ /* 0x000fc400048060ff */
[----:B------:R-:W-:Y:S01]  /*5270*/  ISETP.GE.AND P2, PT, R26, 0x3a, PT ;  /* 0x0000003a1a00780c */ /* 0x000fe20003f46270 */
[----:B------:R0:W-:Y:S01]  /*5280*/  @!P1 STG.E.U8 desc[UR20][R18.64+0x29], R5 ;  /* 0x0000290512009986 */ /* 0x0001e2000c101114 */
[----:B------:R-:W-:Y:S02]  /*5290*/  ISETP.LT.OR P1, PT, R6, 0x9, !P3 ;  /* 0x000000090600780c */ /* 0x000fe40005f21670 */
[----:B-1----:R-:W-:Y:S01]  /*52a0*/  F2FP.SATFINITE.E5M2.F32.PACK_AB_MERGE_C R25, RZ, R60, RZ ;  /* 0x0000003cff19723e */ /* 0x002fe200048060ff */
[----:B------:R-:W-:Y:S01]  /*52b0*/  @!P5 STG.E.U8 desc[UR20][R16.64+0x30], R61 ;  /* 0x0000303d1000d986 */ /* 0x000fe2000c101114 */
[----:B------:R-:W-:Y:S02]  /*52c0*/  ISETP.GE.AND P3, PT, R26, 0x39, PT ;  /* 0x000000391a00780c */ /* 0x000fe40003f66270 */
[C---:B------:R-:W-:Y:S01]  /*52d0*/  ISETP.LT.OR P0, PT, R6.reuse, 0x9, !P0 ;  /* 0x000000090600780c */ /* 0x040fe20004701670 */
[----:B------:R1:W-:Y:S01]  /*52e0*/  @!P6 STG.E.U8 desc[UR20][R16.64+0x31], R25 ;  /* 0x000031191000e986 */ /* 0x0003e2000c101114 */
[----:B------:R-:W-:-:S02]  /*52f0*/  ISETP.LT.OR P5, PT, R6, 0x1, !P3 ;  /* 0x000000010600780c */ /* 0x000fc40005fa1670 */
[C---:B------:R-:W-:Y:S02]  /*5300*/  ISETP.LT.OR P6, PT, R6.reuse, 0x1, !P2 ;  /* 0x000000010600780c */ /* 0x040fe400057c1670 */
[C---:B------:R-:W-:Y:S02]  /*5310*/  ISETP.LT.OR P3, PT, R6.reuse, 0x9, !P3 ;  /* 0x000000090600780c */ /* 0x040fe40005f61670 */
[----:B------:R-:W-:Y:S02]  /*5320*/  ISETP.LT.OR P2, PT, R6, 0x9, !P2 ;  /* 0x000000090600780c */ /* 0x000fe40005741670 */
[----:B------:R-:W-:Y:S02]  /*5330*/  F2FP.SATFINITE.E5M2.F32.PACK_AB_MERGE_C R59, RZ, R59, RZ ;  /* 0x0000003bff3b723e */ /* 0x000fe400048060ff */
[----:B0-----:R-:W-:Y:S02]  /*5340*/  F2FP.SATFINITE.E5M2.F32.PACK_AB_MERGE_C R5, RZ, R58, RZ ;  /* 0x0000003aff05723e */ /* 0x001fe400048060ff */
[----:B------:R-:W-:Y:S01]  /*5350*/  F2FP.SATFINITE.E5M2.F32.PACK_AB_MERGE_C R57, RZ, R57, RZ ;  /* 0x00000039ff39723e */ /* 0x000fe200048060ff */
[----:B------:R0:W-:Y:S01]  /*5360*/  @!P1 STG.E.U8 desc[UR20][R18.64+0x30], R59 ;  /* 0x0000303b12009986 */ /* 0x0001e2000c101114 */
[----:B-1----:R-:W-:-:S02]  /*5370*/  F2FP.SATFINITE.E5M2.F32.PACK_AB_MERGE_C R25, RZ, R56, RZ ;  /* 0x00000038ff19723e */ /* 0x002fc400048060ff */
[----:B------:R-:W-:Y:S01]  /*5380*/  F2FP.SATFINITE.E5M2.F32.PACK_AB_MERGE_C R23, RZ, R23, RZ ;  /* 0x00000017ff17723e */ /* 0x000fe200048060ff */
[----:B------:R0:W-:Y:S01]  /*5390*/  @!P0 STG.E.U8 desc[UR20][R18.64+0x31], R5 ;  /* 0x0000310512008986 */ /* 0x0001e2000c101114 */
[----:B------:R-:W-:-:S03]  /*53a0*/  F2FP.SATFINITE.E5M2.F32.PACK_AB_MERGE_C R27, RZ, R22, RZ ;  /* 0x00000016ff1b723e */ /* 0x000fc600048060ff */
[----:B------:R0:W-:Y:S04]  /*53b0*/  @!P5 STG.E.U8 desc[UR20][R16.64+0x38], R57 ;  /* 0x000038391000d986 */ /* 0x0001e8000c101114 */
[----:B------:R0:W-:Y:S04]  /*53c0*/  @!P6 STG.E.U8 desc[UR20][R16.64+0x39], R25 ;  /* 0x000039191000e986 */ /* 0x0001e8000c101114 */
[----:B------:R0:W-:Y:S04]  /*53d0*/  @!P3 STG.E.U8 desc[UR20][R18.64+0x38], R23 ;  /* 0x000038171200b986 */ /* 0x0001e8000c101114 */
[----:B------:R0:W-:Y:S02]  /*53e0*/  @!P2 STG.E.U8 desc[UR20][R18.64+0x39], R27 ;  /* 0x0000391b1200a986 */ /* 0x0001e4000c101114 */
.L_x_106:
[----:B------:R-:W-:Y:S05]  /*53f0*/  BSYNC B0 ;  /* 0x0000000000007941 */ /* 0x000fea0003800000 */
.L_x_40:
[C---:B------:R-:W-:Y:S01]  /*5400*/  LEA R2, P0, R8.reuse, R2, 0x1 ;  /* 0x0000000208027211 */ /* 0x040fe200078008ff */
[----:B------:R-:W-:Y:S01]  /*5410*/  ULDC.64 UR6, c[0x0][0x650] ;  /* 0x0001940000067ab9 */ /* 0x000fe20000000a00 */
[----:B-----5:R-:W-:Y:S01]  /*5420*/  IMAD.U32 R4, RZ, RZ, UR16 ;  /* 0x00000010ff047e24 */ /* 0x020fe2000f8e00ff */
[----:B0-----:R-:W-:Y:S01]  /*5430*/  PRMT R16, RZ, 0x7610, R16 ;  /* 0x00007610ff107816 */ /* 0x001fe20000000010 */
[----:B------:R-:W-:Y:S01]  /*5440*/  IMAD.MOV.U32 R6, RZ, RZ, -0x1 ;  /* 0xffffffffff067424 */ /* 0x000fe200078e00ff */
[----:B------:R-:W-:Y:S01]  /*5450*/  LEA.HI.X R3, R8, R3, R0, 0x1, P0 ;  /* 0x0000000308037211 */ /* 0x000fe200000f0c00 */
[----:B------:R0:W-:Y:S01]  /*5460*/  SYNCS.ARRIVE.TRANS64.A1T0 RZ, [R4+UR23], RZ ;  /* 0x000000ff04ff79a7 */ /* 0x0001e20008100017 */
[----:B------:R-:W-:Y:S01]  /*5470*/  ISETP.GE.U32.AND P0, PT, R2, UR6, PT ;  /* 0x0000000602007c0c */ /* 0x000fe2000bf06070 */
[----:B------:R-:W-:-:S03]  /*5480*/  IMAD.MOV.U32 R5, RZ, RZ, -0x1 ;  /* 0xffffffffff057424 */ /* 0x000fc600078e00ff */
[----:B------:R-:W-:Y:S01]  /*5490*/  ISETP.GE.U32.AND.EX P0, PT, R3, UR7, PT, P0 ;  /* 0x0000000703007c0c */ /* 0x000fe2000bf06100 */
[----:B0-----:R-:W-:-:S12]  /*54a0*/  IMAD.MOV.U32 R4, RZ, RZ, -0x1 ;  /* 0xffffffffff047424 */ /* 0x001fd800078e00ff */
[----:B------:R-:W-:Y:S05]  /*54b0*/  @P0 BRA `(.L_x_107) ;  /* 0x0000000400600947 */ /* 0x000fea0003800000 */
[----:B------:R-:W0:Y:S01]  /*54c0*/  S2R R28, SR_CTAID.X ;  /* 0x00000000001c7919 */ /* 0x000e220000002500 */
[----:B------:R-:W5:Y:S01]  /*54d0*/  LDC.64 R22, c[0x0][0x628] ;  /* 0x00018a00ff167b82 */ /* 0x000f620000000a00 */
[----:B------:R-:W-:Y:S01]  /*54e0*/  ULDC UR6, c[0x0][0x150] ;  /* 0x0000540000067ab9 */ /* 0x000fe20000000800 */
[----:B-1----:R-:W-:Y:S01]  /*54f0*/  IMAD.MOV.U32 R18, RZ, RZ, R2 ;  /* 0x000000ffff127224 */ /* 0x002fe200078e0002 */
[----:B------:R-:W1:Y:S01]  /*5500*/  S2R R30, SR_CTAID.Y ;  /* 0x00000000001e7919 */ /* 0x000e620000002600 */
[----:B------:R-:W-:-:S04]  /*5510*/  IMAD.MOV.U32 R19, RZ, RZ, R3 ;  /* 0x000000ffff137224 */ /* 0x000fc800078e0003 */
[----:B------:R-:W1:Y:S08]  /*5520*/  LDC R31, c[0x0][0x144] ;  /* 0x00005100ff1f7b82 */ /* 0x000e700000000800 */
[----:B------:R-:W1:Y:S08]  /*5530*/  LDC R6, c[0x0][0x630] ;  /* 0x00018c00ff067b82 */ /* 0x000e700000000800 */
[----:B------:R-:W1:Y:S01]  /*5540*/  LDC.64 R26, c[0x0][0x620] ;  /* 0x00018800ff1a7b82 */ /* 0x000e620000000a00 */
[----:B-----5:R-:W-:-:S04]  /*5550*/  ISETP.NE.U32.AND P0, PT, R22, RZ, PT ;  /* 0x000000ff1600720c */ /* 0x020fc80003f05070 */
[----:B------:R-:W-:Y:S02]  /*5560*/  ISETP.NE.AND.EX P0, PT, R23, RZ, PT, P0 ;  /* 0x000000ff1700720c */ /* 0x000fe40003f05300 */
[----:B0-----:R-:W-:-:S05]  /*5570*/  I2FP.F32.U32 R4, R28 ;  /* 0x0000001c00047245 */ /* 0x001fca0000201000 */
[----:B------:R-:W-:-:S04]  /*5580*/  FMUL R4, R4, UR6 ;  /* 0x0000000604047c20 */ /* 0x000fc80008400000 */
[----:B------:R0:W0:Y:S02]  /*5590*/  F2I.U32.TRUNC.NTZ R29, R4 ;  /* 0x00000004001d7305 */ /* 0x000024000020f000 */
[----:B------:R-:W-:Y:S05]  /*55a0*/  @!P0 BRA `(.L_x_108) ;  /* 0x0000000000288947 */ /* 0x000fea0003800000 */
[----:B------:R-:W5:Y:S02]  /*55b0*/  LDC R5, c[0x0][0x634] ;  /* 0x00018d00ff057b82 */ /* 0x000f640000000800 */
[----:B-----5:R-:W-:-:S05]  /*55c0*/  IADD3 R19, P0, R2, R5, RZ ;  /* 0x0000000502137210 */ /* 0x020fca0007f1e0ff */
[----:B--234-:R-:W-:-:S04]  /*55d0*/  IMAD.X R25, RZ, RZ, R3, P0 ;  /* 0x000000ffff197224 */ /* 0x01cfc800000e0603 */
[----:B0-----:R-:W-:-:S04]  /*55e0*/  IMAD.WIDE.U32 R4, R25, R22, RZ ;  /* 0x0000001619047225 */ /* 0x001fc800078e00ff */
[----:B------:R-:W-:-:S04]  /*55f0*/  IMAD.WIDE.U32 R16, P0, R19, R23, R4 ;  /* 0x0000001713107225 */ /* 0x000fc80007800004 */
[----:B------:R-:W-:-:S04]  /*5600*/  IMAD.WIDE.U32 R4, R19, R22, RZ ;  /* 0x0000001613047225 */ /* 0x000fc800078e00ff */
[----:B------:R-:W-:Y:S01]  /*5610*/  IMAD.X R19, RZ, RZ, RZ, P0 ;  /* 0x000000ffff137224 */ /* 0x000fe200000e06ff */
[----:B------:R-:W-:Y:S01]  /*5620*/  IADD3 RZ, P0, R5, R16, RZ ;  /* 0x0000001005ff7210 */ /* 0x000fe20007f1e0ff */
[----:B------:R-:W-:-:S04]  /*5630*/  IMAD.MOV.U32 R18, RZ, RZ, R17 ;  /* 0x000000ffff127224 */ /* 0x000fc800078e0011 */
[----:B------:R-:W-:-:S08]  /*5640*/  IMAD.WIDE.U32.X R18, R25, R23, R18, P0 ;  /* 0x0000001719127225 */ /* 0x000fd000000e0412 */
.L_x_108:
[-CC-:B-1234-:R-:W-:Y:S01]  /*5650*/  SHF.R.U64 R24, R18, R6.reuse, R19.reuse ;  /* 0x0000000612187219 */ /* 0x19efe20000001213 */
[----:B------:R-:W1:Y:S01]  /*5660*/  LDC.64 R34, c[0x0][0x640] ;  /* 0x00019000ff227b82 */ /* 0x000e620000000a00 */
[----:B0-----:R-:W-:Y:S01]  /*5670*/  SHF.R.U32.HI R4, RZ, R6, R19 ;  /* 0x00000006ff047219 */ /* 0x001fe20000011613 */
[----:B------:R-:W-:Y:S01]  /*5680*/  IMAD.MOV R29, RZ, RZ, -R29 ;  /* 0x000000ffff1d7224 */ /* 0x000fe200078e0a1d */
[----:B------:R-:W-:Y:S01]  /*5690*/  IADD3 R17, P0, RZ, -R24, RZ ;  /* 0x80000018ff117210 */ /* 0x000fe20007f1e0ff */
[----:B------:R-:W-:Y:S01]  /*56a0*/  ULDC UR6, c[0x0][0x154] ;  /* 0x0000550000067ab9 */ /* 0x000fe20000000800 */
[----:B------:R-:W-:Y:S02]  /*56b0*/  IMAD.MOV.U32 R19, RZ, RZ, 0x1 ;  /* 0x00000001ff137424 */ /* 0x000fe400078e00ff */
[----:B------:R-:W-:Y:S01]  /*56c0*/  IMAD R29, R31, R29, R28 ;  /* 0x0000001d1f1d7224 */ /* 0x000fe200078e021c */
[----:B------:R-:W0:Y:S01]  /*56d0*/  LDC R16, c[0x0][0x618] ;  /* 0x00018600ff107b82 */ /* 0x000e220000000800 */
[----:B------:R-:W-:-:S04]  /*56e0*/  IMAD.X R5, RZ, RZ, ~R4, P0 ;  /* 0x000000ffff057224 */ /* 0x000fc800000e0e04 */
[-C--:B------:R-:W-:Y:S02]  /*56f0*/  IMAD R6, R5, R26.reuse, RZ ;  /* 0x0000001a05067224 */ /* 0x080fe400078e02ff */
[C---:B------:R-:W-:Y:S01]  /*5700*/  IMAD.WIDE.U32 R4, R17.reuse, R26, R2 ;  /* 0x0000001a11047225 */ /* 0x040fe200078e0002 */
[----:B------:R-:W2:Y:S03]  /*5710*/  LDC R18, c[0x0][0x608] ;  /* 0x00018200ff127b82 */ /* 0x000ea60000000800 */
[----:B------:R-:W-:Y:S01]  /*5720*/  IMAD R17, R17, R27, R6 ;  /* 0x0000001b11117224 */ /* 0x000fe200078e0206 */
[----:B------:R-:W-:-:S03]  /*5730*/  I2FP.F32.U32 R6, R30 ;  /* 0x0000001e00067245 */ /* 0x000fc60000201000 */
[----:B------:R-:W-:Y:S01]  /*5740*/  IMAD.IADD R5, R5, 0x1, R17 ;  /* 0x0000000105057824 */ /* 0x000fe200078e0211 */
[----:B------:R-:W3:Y:S01]  /*5750*/  LDC R32, c[0x0][0x658] ;  /* 0x00019600ff207b82 */ /* 0x000ee20000000800 */
[----:B-1----:R-:W-:Y:S01]  /*5760*/  ISETP.NE.U32.AND P0, PT, R34, RZ, PT ;  /* 0x000000ff2200720c */ /* 0x002fe20003f05070 */
[----:B------:R-:W-:-:S03]  /*5770*/  IMAD.MOV.U32 R17, RZ, RZ, -0x1 ;  /* 0xffffffffff117424 */ /* 0x000fc600078e00ff */
[----:B------:R-:W-:-:S03]  /*5780*/  ISETP.NE.AND.EX P0, PT, R35, RZ, PT, P0 ;  /* 0x000000ff2300720c */ /* 0x000fc60003f05300 */
[----:B------:R-:W1:Y:S01]  /*5790*/  LDC R27, c[0x0][0x148] ;  /* 0x00005200ff1b7b82 */ /* 0x000e620000000800 */
[-CC-:B0-----:R-:W-:Y:S02]  /*57a0*/  SHF.R.U64 R22, R4, R16.reuse, R5.reuse ;  /* 0x0000001004167219 */ /* 0x181fe40000001205 */
[----:B------:R-:W-:Y:S01]  /*57b0*/  SHF.R.U32.HI R5, RZ, R16, R5 ;  /* 0x00000010ff057219 */ /* 0x000fe20000011605 */
[----:B------:R-:W-:-:S04]  /*57c0*/  FMUL R16, R6, UR6 ;  /* 0x0000000606107c20 */ /* 0x000fc80008400000 */
[----:B------:R-:W0:Y:S01]  /*57d0*/  LDC R28, c[0x0][0x600] ;  /* 0x00018000ff1c7b82 */ /* 0x000e220000000800 */
[----:B------:R4:W0:Y:S01]  /*57e0*/  F2I.U32.TRUNC.NTZ R25, R16 ;  /* 0x0000001000197305 */ /* 0x000822000020f000 */
[-CC-:B--2---:R-:W-:Y:S02]  /*57f0*/  SHF.R.U64 R6, R22, R18.reuse, R5.reuse ;  /* 0x0000001216067219 */ /* 0x184fe40000001205 */
[----:B------:R-:W-:-:S04]  /*5800*/  SHF.R.U32.HI R5, RZ, R18, R5 ;  /* 0x00000012ff057219 */ /* 0x000fc80000011605 */
[----:B------:R-:W2:Y:S01]  /*5810*/  LDC R33, c[0x0][0x648] ;  /* 0x00019200ff217b82 */ /* 0x000ea20000000800 */
[-CC-:B---3--:R-:W-:Y:S02]  /*5820*/  SHF.R.U64 R26, R6, R32.reuse, R5.reuse ;  /* 0x00000020061a7219 */ /* 0x188fe40000001205 */
[-C--:B------:R-:W-:Y:S02]  /*5830*/  SHF.L.U32 R17, R17, R32.reuse, RZ ;  /* 0x0000002011117219 */ /* 0x080fe400000006ff */
[-C--:B------:R-:W-:Y:S01]  /*5840*/  SHF.R.U32.HI R5, RZ, R32.reuse, R5 ;  /* 0x00000020ff057219 */ /* 0x080fe20000011605 */
[----:B------:R-:W-:Y:S01]  /*5850*/  IMAD.MOV.U32 R4, RZ, RZ, R26 ;  /* 0x000000ffff047224 */ /* 0x000fe200078e001a */
[----:B------:R-:W-:Y:S01]  /*5860*/  SHF.L.U32 R32, R19, R32, RZ ;  /* 0x0000002013207219 */ /* 0x000fe200000006ff */
[----:B------:R-:W3:Y:S01]  /*5870*/  LDC R36, c[0x0][0x638] ;  /* 0x00018e00ff247b82 */ /* 0x000ee20000000800 */
[----:B------:R-:W-:-:S07]  /*5880*/  LOP3.LUT R31, RZ, R17, RZ, 0x33, !PT ;  /* 0x00000011ff1f7212 */ /* 0x000fce00078e33ff */
[----:B------:R-:W0:Y:S01]  /*5890*/  LDC R37, c[0x0][0x610] ;  /* 0x00018400ff257b82 */ /* 0x000e220000000800 */
[----:B----4-:R-:W-:Y:S05]  /*58a0*/  @!P0 BRA `(.L_x_109) ;  /* 0x0000000000288947 */ /* 0x010fea0003800000 */
[----:B------:R-:W4:Y:S02]  /*58b0*/  LDC R19, c[0x0][0x64c] ;  /* 0x00019300ff137b82 */ /* 0x000f240000000800 */
[----:B----4-:R-:W-:-:S05]  /*58c0*/  IADD3 R19, P0, R26, R19, RZ ;  /* 0x000000131a137210 */ /* 0x010fca0007f1e0ff */
        /* <DEDUP_REMOVED lines=8> */
.L_x_109:
[----:B--2---:R-:W-:Y:S01]  /*5950*/  SHF.R.U64 R4, R4, R33, R5 ;  /* 0x0000002104047219 */ /* 0x004fe20000001205 */
[----:B0-----:R-:W-:Y:S01]  /*5960*/  VIADD R19, R28, 0xffffffff ;  /* 0xffffffff1c137836 */ /* 0x001fe20000000000 */
[----:B------:R-:W-:Y:S01]  /*5970*/  LOP3.LUT R17, R6, R31, RZ, 0xc0, !PT ;  /* 0x0000001f06117212 */ /* 0x000fe200078ec0ff */
[----:B------:R-:W-:Y:S02]  /*5980*/  IMAD.MOV R25, RZ, RZ, -R25 ;  /* 0x000000ffff197224 */ /* 0x000fe400078e0a19 */
[----:B------:R-:W-:Y:S02]  /*5990*/  IMAD.MOV R5, RZ, RZ, -R4 ;  /* 0x000000ffff057224 */ /* 0x000fe400078e0a04 */
[----:B------:R-:W-:Y:S01]  /*59a0*/  IMAD R6, R32, R4, R17 ;  /* 0x0000000420067224 */ /* 0x000fe200078e0211 */
[----:B------:R-:W-:Y:S01]  /*59b0*/  LOP3.LUT R17, R22, R19, RZ, 0xc0, !PT ;  /* 0x0000001316117212 */ /* 0x000fe200078ec0ff */
[----:B-1----:R-:W-:Y:S02]  /*59c0*/  @P4 IMAD R29, R27, R25, R30 ;  /* 0x000000191b1d4224 */ /* 0x002fe400078e021e */
[----:B---3--:R-:W-:-:S02]  /*59d0*/  IMAD R4, R5, R36, R26 ;  /* 0x0000002405047224 */ /* 0x008fc400078e021a */
[----:B------:R-:W-:Y:S02]  /*59e0*/  IMAD R6, R6, R37, R29 ;  /* 0x0000002506067224 */ /* 0x000fe400078e021d */
[----:B------:R-:W-:Y:S02]  /*59f0*/  IMAD R5, R4, R28, R17 ;  /* 0x0000001c04057224 */ /* 0x000fe400078e0211 */
[----:B------:R-:W-:-:S03]  /*5a00*/  IMAD.MOV.U32 R16, RZ, RZ, 0x1 ;  /* 0x00000001ff107424 */ /* 0x000fc600078e00ff */
[----:B------:R-:W-:Y:S02]  /*5a10*/  SEL R4, R5, R6, !P4 ;  /* 0x0000000605047207 */ /* 0x000fe40006000000 */
[----:B------:R-:W-:Y:S01]  /*5a20*/  SEL R6, R6, R5, !P4 ;  /* 0x0000000506067207 */ /* 0x000fe20006000000 */
[----:B------:R-:W-:-:S07]  /*5a30*/  IMAD.MOV.U32 R5, RZ, RZ, R24 ;  /* 0x000000ffff057224 */ /* 0x000fce00078e0018 */
.L_x_107:
[----:B------:R-:W-:Y:S02]  /*5a40*/  LOP3.LUT P0, RZ, R16, 0xff, RZ, 0xc0, !PT ;  /* 0x000000ff10ff7812 */ /* 0x000fe4000780c0ff */
[----:B------:R-:W-:-:S11]  /*5a50*/  LOP3.LUT R87, R87, 0x1, RZ, 0x3c, !PT ;  /* 0x0000000157577812 */ /* 0x000fd600078e3cff */
[----:B------:R-:W-:Y:S05]  /*5a60*/  @P0 BRA `(.L_x_110) ;  /* 0xffffffbc00d80947 */ /* 0x000fea000383ffff */
[----:B------:R-:W-:Y:S05]  /*5a70*/  EXIT ;  /* 0x000000000000794d */ /* 0x000fea0003800000 */
.L_x_18:
[----:B------:R-:W-:-:S08]  /*5a80*/  ISETP.NE.AND P0, PT, R18, RZ, PT ;  /* 0x000000ff1200720c */ /* 0x000fd00003f05270 */
[----:B--23-5:R-:W0:-:S00]  /*5a90*/  USETMAXREG.DEALLOC.CTAPOOL 0x28 ;  /* 0x00000028000079c8 */ /* 0x02ce0000080e0500 */
[----:B------:R-:W-:Y:S05]  /*5aa0*/  @P0 EXIT ;  /* 0x000000000000094d */ /* 0x000fea0003800000 */
[----:B0-----:R-:W-:Y:S01]  /*5ab0*/  LOP3.LUT P0, RZ, R20, 0xff, RZ, 0xc0, !PT ;  /* 0x000000ff14ff7812 */ /* 0x001fe2000780c0ff */
[----:B------:R-:W-:Y:S02]  /*5ac0*/  IMAD.MOV.U32 R13, RZ, RZ, 0x1 ;  /* 0x00000001ff0d7424 */ /* 0x000fe400078e00ff */
[----:B------:R-:W-:-:S10]  /*5ad0*/  IMAD.MOV.U32 R12, RZ, RZ, RZ ;  /* 0x000000ffff0c7224 */ /* 0x000fd400078e00ff */
[----:B------:R-:W-:Y:S05]  /*5ae0*/  @!P0 BRA `(.L_x_111) ;  /* 0x0000000c001c8947 */ /* 0x000fea0003800000 */
[----:B------:R-:W0:Y:S01]  /*5af0*/  S2UR UR15, SR_CgaCtaId ;  /* 0x00000000000f79c3 */ /* 0x000e220000008800 */
[----:B------:R-:W-:Y:S01]  /*5b00*/  LOP3.LUT P0, RZ, R11, 0x1f, RZ, 0xc0, !PT ;  /* 0x0000001f0bff7812 */ /* 0x000fe2000780c0ff */
[----:B------:R-:W-:Y:S01]  /*5b10*/  ULDC UR6, c[0x0][0x658] ;  /* 0x0001960000067ab9 */ /* 0x000fe20000000800 */
[----:B------:R-:W-:Y:S01]  /*5b20*/  UMOV UR7, 0xffffffff ;  /* 0xffffffff00077882 */ /* 0x000fe20000000000 */
[----:B------:R-:W-:Y:S01]  /*5b30*/  BSSY B0, `(.L_x_111) ;  /* 0x00000c2000007945 */ /* 0x000fe20003800000 */
[----:B------:R-:W-:Y:S01]  /*5b40*/  USHF.L.U32 UR7, UR7, UR6, URZ ;  /* 0x0000000607077299 */ /* 0x000fe2000800063f */
[C---:B------:R-:W-:Y:S01]  /*5b50*/  ISETP.NE.AND P2, PT, R10.reuse, RZ, PT ;  /* 0x000000ff0a00720c */ /* 0x040fe20003f45270 */
[----:B------:R-:W-:Y:S01]  /*5b60*/  IMAD.MOV.U32 R15, RZ, RZ, 0x1 ;  /* 0x00000001ff0f7424 */ /* 0x000fe200078e00ff */
[----:B------:R-:W-:Y:S01]  /*5b70*/  ISETP.NE.OR P0, PT, R10, RZ, !P0 ;  /* 0x000000ff0a00720c */ /* 0x000fe20004705670 */
[----:B------:R-:W-:Y:S01]  /*5b80*/  IMAD.MOV.U32 R13, RZ, RZ, 0x1 ;  /* 0x00000001ff0d7424 */ /* 0x000fe200078e00ff */
[----:B------:R-:W-:Y:S01]  /*5b90*/  LOP3.LUT R14, R7, 0x2, RZ, 0xfc, !PT ;  /* 0x00000002070e7812 */ /* 0x000fe200078efcff */
[----:B------:R-:W-:Y:S01]  /*5ba0*/  IMAD.MOV.U32 R12, RZ, RZ, RZ ;  /* 0x000000ffff0c7224 */ /* 0x000fe200078e00ff */
[----:B------:R-:W-:Y:S01]  /*5bb0*/  ULDC UR5, c[0x0][0x600] ;  /* 0x0001800000057ab9 */ /* 0x000fe20000000800 */
[----:B------:R-:W-:Y:S01]  /*5bc0*/  UMOV UR8, 0x1 ;  /* 0x0000000100087882 */ /* 0x000fe20000000000 */
[----:B------:R-:W-:-:S02]  /*5bd0*/  UIADD3 UR24, UR13, 0x1, URZ ;  /* 0x000000010d187890 */ /* 0x000fc4000fffe03f */
[----:B------:R-:W-:Y:S02]  /*5be0*/  UIADD3 UR18, UR5, -0x1, URZ ;  /* 0xffffffff05127890 */ /* 0x000fe4000fffe03f */
[----:B------:R-:W-:Y:S02]  /*5bf0*/  USHF.L.U32 UR20, UR8, UR6, URZ ;  /* 0x0000000608147299 */ /* 0x000fe4000800063f */
[----:B------:R-:W-:Y:S01]  /*5c00*/  ULOP3.LUT UR19, URZ, UR7, URZ, 0x33, !UPT ;  /* 0x000000073f137292 */ /* 0x000fe2000f8e333f */
[----:B------:R-:W-:Y:S01]  /*5c10*/  ULDC.64 UR22, c[0x0][0x198] ;  /* 0x0000660000167ab9 */ /* 0x000fe20000000a00 */
[----:B0-----:R-:W-:Y:S02]  /*5c20*/  USHF.L.U32 UR4, UR15, 0x5, URZ ;  /* 0x000000050f047899 */ /* 0x001fe4000800063f */
[----:B------:R-:W-:Y:S02]  /*5c30*/  USHF.L.U32 UR15, UR15, 0xb, URZ ;  /* 0x0000000b0f0f7899 */ /* 0x000fe4000800063f */
[----:B------:R-:W-:-:S12]  /*5c40*/  ULOP3.LUT UR14, UR4, 0x20, URZ, 0xc0, !UPT ;  /* 0x00000020040e7892 */ /* 0x000fd8000f8ec03f */
.L_x_123:
[----:B------:R-:W-:-:S03]  /*5c50*/  UMOV UR4, 0xffffffff ;  /* 0xffffffff00047882 */ /* 0x000fc60000000000 */
[----:B------:R-:W-:Y:S05]  /*5c60*/  BRA.DIV UR4, `(.L_x_112) ;  /* 0x0000001e043c7947 */ /* 0x000fea000b800000 */
[----:B------:R-:W-:-:S13]  /*5c70*/  ELECT P1, URZ, PT ;  /* 0x00000000003f782f */ /* 0x000fda0003820000 */
.L_x_160:
[----:B------:R-:W0:Y:S01]  /*5c80*/  LDC R10, c[0x0][0x28c] ;  /* 0x0000a300ff0a7b82 */ /* 0x000e220000000800 */
[----:B------:R-:W-:Y:S01]  /*5c90*/  BSSY B1, `(.L_x_113) ;  /* 0x0000038000017945 */ /* 0x000fe20003800000 */
[----:B0-----:R-:W-:-:S13]  /*5ca0*/  ISETP.LT.OR P1, PT, R10, 0x1, !P1 ;  /* 0x000000010a00780c */ /* 0x001fda0004f21670 */
[----:B------:R-:W-:Y:S05]  /*5cb0*/  @P1 BRA `(.L_x_114) ;  /* 0x0000000000d41947 */ /* 0x000fea0003800000 */
[----:B------:R-:W-:Y:S01]  /*5cc0*/  LEA R16, R4, UR14, 0x6 ;  /* 0x0000000e04107c11 */ /* 0x000fe2000f8e30ff */
[----:B------:R-:W-:Y:S02]  /*5cd0*/  IMAD.SHL.U32 R17, R6, 0x40, RZ ;  /* 0x0000004006117824 */ /* 0x000fe400078e00ff */
[----:B------:R-:W-:Y:S02]  /*5ce0*/  IMAD.MOV.U32 R18, RZ, RZ, RZ ;  /* 0x000000ffff127224 */ /* 0x000fe400078e00ff */
[----:B------:R-:W-:Y:S02]  /*5cf0*/  IMAD.U32 R20, RZ, RZ, UR24 ;  /* 0x00000018ff147e24 */ /* 0x000fe4000f8e00ff */
[----:B------:R-:W-:Y:S02]  /*5d00*/  IMAD.MOV.U32 R4, RZ, RZ, R13 ;  /* 0x000000ffff047224 */ /* 0x000fe400078e000d */
[----:B------:R-:W-:-:S07]  /*5d10*/  IMAD.MOV.U32 R6, RZ, RZ, R12 ;  /* 0x000000ffff067224 */ /* 0x000fce00078e000c */
.L_x_118:
[----:B------:R-:W0:Y:S01]  /*5d20*/  S2R R11, SR_CgaCtaId ;  /* 0x00000000000b7919 */ /* 0x000e220000008800 */
[----:B------:R-:W-:-:S04]  /*5d30*/  MOV R10, 0x400 ;  /* 0x00000400000a7802 */ /* 0x000fc80000000f00 */
[----:B0-----:R-:W-:Y:S02]  /*5d40*/  LEA R21, R11, R10, 0x18 ;  /* 0x0000000a0b157211 */ /* 0x001fe400078ec0ff */
[----:B------:R-:W-:Y:S01]  /*5d50*/  SHF.L.U32 R10, R4, 0x1f, RZ ;  /* 0x0000001f040a7819 */ /* 0x000fe200000006ff */
[----:B------:R-:W0:Y:S02]  /*5d60*/  @!P2 LDC R11, c[0x0][0x500] ;  /* 0x00014000ff0bab82 */ /* 0x000e240000000800 */
[----:B------:R-:W-:-:S04]  /*5d70*/  IMAD R19, R6, 0x8, R21 ;  /* 0x0000000806137824 */ /* 0x000fc800078e0215 */
[----:B------:R-:W1:Y:S02]  /*5d80*/  SYNCS.PHASECHK.TRANS64.TRYWAIT P1, [R19+URZ+0xe0], R10 ;  /* 0x0000e00a130075a7 */ /* 0x000e64000802017f */
[----:B-1----:R-:W-:Y:S05]  /*5d90*/  @!P1 BRA `(.L_x_115) ;  /* 0x0000001c00109947 */ /* 0x002fea0003800000 */
.L_x_161:
[----:B-1----:R-:W-:Y:S01]  /*5da0*/  PRMT R10, R14, 0x9910, RZ ;  /* 0x000099100e0a7816 */ /* 0x002fe200000000ff */
[----:B0-----:R0:W-:Y:S03]  /*5db0*/  @!P2 SYNCS.ARRIVE.TRANS64 RZ, [R19+URZ], R11 ;  /* 0x0000000b13ffa9a7 */ /* 0x0011e6000800003f */
[----:B------:R-:W-:-:S13]  /*5dc0*/  ISETP.NE.AND P1, PT, R10, 0x2, PT ;  /* 0x000000020a00780c */ /* 0x000fda0003f25270 */
[----:B0-----:R-:W-:Y:S05]  /*5dd0*/  @P1 BRA `(.L_x_116) ;  /* 0x0000000000041947 */ /* 0x001fea0003800000 */
[----:B------:R-:W-:Y:S01]  /*5de0*/  BPT.TRAP 0x1 ;  /* 0x000000040000795c */ /* 0x000fe20000300000 */
.L_x_116:
[----:B------:R-:W-:Y:S05]  /*5df0*/  @P0 BRA `(.L_x_117) ;  /* 0x0000000000040947 */ /* 0x000fea0003800000 */
[----:B------:R-:W-:Y:S01]  /*5e00*/  BPT.TRAP 0x1 ;  /* 0x000000040000795c */ /* 0x000fe20000300000 */
.L_x_117:
[----:B------:R-:W-:Y:S01]  /*5e10*/  R2UR UR5, R6 ;  /* 0x00000000060572ca */ /* 0x000fe200000e0000 */
[----:B------:R-:W-:Y:S01]  /*5e20*/  VIADD R20, R20, 0xffffffff ;  /* 0xffffffff14147836 */ /* 0x000fe20000000000 */
[----:B------:R-:W-:Y:S01]  /*5e30*/  R2UR UR17, R21 ;  /* 0x00000000151172ca */ /* 0x000fe200000e0000 */
[----:B------:R-:W-:Y:S01]  /*5e40*/  UIADD3 UR4, UP0, UR22, 0xf0, URZ ;  /* 0x000000f016047890 */ /* 0x000fe2000ff1e03f */
[----:B------:R-:W-:Y:S01]  /*5e50*/  R2UR UR9, R19 ;  /* 0x00000000130972ca */ /* 0x000fe200000e0000 */
[----:B------:R-:W-:Y:S01]  /*5e60*/  UIADD3 UR26, UP1, UR22, 0x1f0, URZ ;  /* 0x000001f0161a7890 */ /* 0x000fe2000ff3e03f */
[----:B------:R-:W-:Y:S01]  /*5e70*/  R2UR UR11, R17 ;  /* 0x00000000110b72ca */ /* 0x000fe200000e0000 */
[----:B------:R-:W-:Y:S01]  /*5e80*/  VIADD R6, R6, 0x1 ;  /* 0x0000000106067836 */ /* 0x000fe20000000000 */
[----:B------:R-:W-:Y:S01]  /*5e90*/  R2UR UR10, R18 ;  /* 0x00000000120a72ca */ /* 0x000fe200000e0000 */
[----:B------:R-:W-:Y:S01]  /*5ea0*/  UIADD3.X UR27, URZ, UR23, URZ, UP1, !UPT ;  /* 0x000000173f1b7290 */ /* 0x000fe20008ffe43f */
[----:B------:R-:W-:Y:S01]  /*5eb0*/  R2UR UR12, R5 ;  /* 0x00000000050c72ca */ /* 0x000fe200000e0000 */
[----:B------:R-:W-:Y:S01]  /*5ec0*/  UMOV UR6, 0x0 ;  /* 0x0000000000067882 */ /* 0x000fe20000000000 */
[----:B------:R-:W-:Y:S01]  /*5ed0*/  R2UR UR21, R16 ;  /* 0x00000000101572ca */ /* 0x000fe200000e0000 */
[----:B------:R-:W-:Y:S01]  /*5ee0*/  USHF.L.U32 UR5, UR5, 0xc, URZ ;  /* 0x0000000c05057899 */ /* 0x000fe2000800063f */
[----:B------:R-:W-:Y:S01]  /*5ef0*/  ISETP.GT.AND P3, PT, R20, 0x1, PT ;  /* 0x000000011400780c */ /* 0x000fe20003f64270 */
[----:B------:R-:W-:Y:S01]  /*5f00*/  UMOV UR7, 0x10000000 ;  /* 0x1000000000077882 */ /* 0x000fe20000000000 */
[----:B------:R-:W-:Y:S01]  /*5f10*/  ISETP.NE.AND P1, PT, R6, 0x1c, PT ;  /* 0x0000001c0600780c */ /* 0x000fe20003f25270 */
[----:B------:R-:W-:Y:S01]  /*5f20*/  ULOP3.LUT UR8, UR5, 0x800, UR15, 0xf8, !UPT ;  /* 0x0000080005087892 */ /* 0x000fe2000f8ef80f */
[----:B------:R-:W-:Y:S01]  /*5f30*/  VIADD R18, R18, 0x40 ;  /* 0x0000004012127836 */ /* 0x000fe20000000000 */
[----:B------:R-:W-:Y:S01]  /*5f40*/  UIADD3 UR16, UR17, 0x300, UR5 ;  /* 0x0000030011107890 */ /* 0x000fe2000fffe005 */
[----:B------:R-:W-:Y:S01]  /*5f50*/  SEL R11, RZ, 0x1, P1 ;  /* 0x00000001ff0b7807 */ /* 0x000fe20000800000 */
[----:B------:R-:W-:Y:S01]  /*5f60*/  UIADD3.X UR5, URZ, UR23, URZ, UP0, !UPT ;  /* 0x000000173f057290 */ /* 0x000fe200087fe43f */
[----:B------:R-:W-:Y:S01]  /*5f70*/  SEL R6, R6, RZ, P1 ;  /* 0x000000ff06067207 */ /* 0x000fe20000800000 */
[----:B------:R-:W-:Y:S01]  /*5f80*/  UIADD3 UR17, UR17, 0x1c300, UR8 ;  /* 0x0001c30011117890 */ /* 0x000fe2000fffe008 */
[----:B------:R-:W-:Y:S01]  /*5f90*/  LOP3.LUT R4, R4, R11, RZ, 0x3c, !PT ;  /* 0x0000000b04047212 */ /* 0x000fe200078e3cff */
[----:B------:R-:W-:Y:S01]  /*5fa0*/  UMOV UR25, 0x30000 ;  /* 0x0003000000197882 */ /* 0x000fe20000000000 */
[----:B------:R-:W-:-:S04]  /*5fb0*/  UMOV UR8, UR16 ;  /* 0x0000001000087c82 */ /* 0x000fc80008000000 */
[----:B------:R0:W-:Y:S02]  /*5fc0*/  UTMALDG.3D [UR8], [UR4], desc[UR6] ;  /* 0x00000608040075b4 */ /* 0x0001e40008011000 */
[----:B0-----:R-:W-:Y:S01]  /*5fd0*/  UMOV UR8, UR17 ;  /* 0x0000001100087c82 */ /* 0x001fe20008000000 */
[----:B------:R-:W-:Y:S02]  /*5fe0*/  UMOV UR11, UR21 ;  /* 0x00000015000b7c82 */ /* 0x000fe40008000000 */
[----:B------:R0:W-:Y:S02]  /*5ff0*/  UTMALDG.3D.MULTICAST [UR8], [UR26], UR25, desc[UR6] ;  /* 0x000006081a0073b4 */ /* 0x0001e40008011819 */
[----:B0-----:R-:W-:Y:S05]  /*6000*/  @P3 BRA `(.L_x_118) ;  /* 0xfffffffc00443947 */ /* 0x001fea000383ffff */
.L_x_114:
[----:B------:R-:W-:Y:S05]  /*6010*/  BSYNC B1 ;  /* 0x0000000000017941 */ /* 0x000fea0003800000 */
.L_x_113:
[----:B------:R-:W-:Y:S01]  /*6020*/  LOP3.LUT P5, RZ, R15, 0xff, RZ, 0xc0, !PT ;  /* 0x000000ff0fff7812 */ /* 0x000fe200078ac0ff */
[----:B------:R-:W-:Y:S01]  /*6030*/  VIADD R11, R12, UR13 ;  /* 0x0000000d0c0b7c36 */ /* 0x000fe20008000000 */
[----:B------:R-:W-:Y:S01]  /*6040*/  ULDC.64 UR4, c[0x0][0x650] ;  /* 0x0001940000047ab9 */ /* 0x000fe20000000a00 */
[----:B------:R-:W-:Y:S01]  /*6050*/  IMAD.U32 R6, RZ, RZ, UR13 ;  /* 0x0000000dff067e24 */ /* 0x000fe2000f8e00ff */
[----:B------:R-:W-:Y:S01]  /*6060*/  UISETP.GE.U32.AND UP0, UPT, UR13, 0x1c, UPT ;  /* 0x0000001c0d00788c */ /* 0x000fe2000bf06070 */
[----:B------:R-:W-:Y:S01]  /*6070*/  BSSY B1, `(.L_x_119) ;  /* 0x000006b000017945 */ /* 0x000fe20003800000 */
[----:B------:R-:W-:Y:S02]  /*6080*/  ISETP.GT.U32.AND P1, PT, R11, 0x1b, PT ;  /* 0x0000001b0b00780c */ /* 0x000fe40003f24070 */
[----:B------:R-:W-:Y:S02]  /*6090*/  PRMT R10, RZ, 0x7610, R10 ;  /* 0x00007610ff0a7816 */ /* 0x000fe4000000000a */
[----:B------:R-:W-:-:S02]  /*60a0*/  ISETP.LT.U32.AND P1, PT, R6, 0x1c, P1 ;  /* 0x0000001c0600780c */ /* 0x000fc40000f21070 */
[----:B------:R-:W-:Y:S01]  /*60b0*/  PLOP3.LUT P3, PT, PT, PT, UP0, 0x80, 0x0 ;  /* 0x000000000000781c */ /* 0x000fe20003f6f008 */
[----:B------:R-:W0:Y:S01]  /*60c0*/  @P5 S2R R5, SR_CgaCtaId ;  /* 0x0000000000055919 */ /* 0x000e220000008800 */
[----:B------:R-:W-:Y:S02]  /*60d0*/  @P5 MOV R4, 0x400 ;  /* 0x0000040000045802 */ /* 0x000fe40000000f00 */
[----:B------:R-:W-:Y:S02]  /*60e0*/  SEL R6, RZ, 0x1, !P1 ;  /* 0x00000001ff067807 */ /* 0x000fe40004800000 */
[----:B------:R-:W-:Y:S02]  /*60f0*/  PRMT R15, RZ, 0x7610, R15 ;  /* 0x00007610ff0f7816 */ /* 0x000fe4000000000f */
[----:B------:R-:W-:Y:S01]  /*6100*/  LOP3.LUT R13, R13, R6, RZ, 0x3c, !PT ;  /* 0x000000060d0d7212 */ /* 0x000fe200078e3cff */
[----:B------:R-:W-:Y:S01]  /*6110*/  IMAD.MOV.U32 R6, RZ, RZ, -0x1 ;  /* 0xffffffffff067424 */ /* 0x000fe200078e00ff */
[----:B0-----:R-:W-:-:S04]  /*6120*/  @P5 LEA R4, R5, R4, 0x18 ;  /* 0x0000000405045211 */ /* 0x001fc800078ec0ff */
[----:B------:R0:W-:Y:S01]  /*6130*/  @P5 SYNCS.ARRIVE.TRANS64.A1T0 RZ, [R4+URZ+0x1f8], RZ ;  /* 0x0001f8ff04ff59a7 */ /* 0x0001e2000810003f */
[----:B------:R-:W-:-:S04]  /*6140*/  IADD3 R2, P5, R2, R8, RZ ;  /* 0x0000000802027210 */ /* 0x000fc80007fbe0ff */
[----:B------:R-:W-:Y:S01]  /*6150*/  ISETP.GE.U32.AND P1, PT, R2, UR4, PT ;  /* 0x0000000402007c0c */ /* 0x000fe2000bf26070 */
[----:B------:R-:W-:Y:S01]  /*6160*/  IMAD.X R3, R3, 0x1, R0, P5 ;  /* 0x0000000103037824 */ /* 0x000fe200028e0600 */
[----:B0-----:R-:W-:-:S04]  /*6170*/  SHF.R.U32.HI R4, RZ, 0x2, R11 ;  /* 0x00000002ff047819 */ /* 0x001fc8000001160b */
[----:B------:R-:W-:Y:S01]  /*6180*/  ISETP.GE.U32.AND.EX P1, PT, R3, UR5, PT, P1 ;  /* 0x0000000503007c0c */ /* 0x000fe2000bf26110 */
[----:B------:R-:W-:-:S04]  /*6190*/  IMAD.WIDE.U32 R4, R4, 0x24924925, RZ ;  /* 0x2492492504047825 */ /* 0x000fc800078e00ff */
[----:B------:R-:W-:Y:S01]  /*61a0*/  IMAD R12, R5, -0x1c, R11 ;  /* 0xffffffe4050c7824 */ /* 0x000fe200078e020b */
[----:B------:R-:W-:Y:S01]  /*61b0*/  @P3 LOP3.LUT R13, R13, 0x1, R5, 0x78, !PT ;  /* 0x000000010d0d3812 */ /* 0x000fe200078e7805 */
[----:B------:R-:W-:Y:S02]  /*61c0*/  IMAD.MOV.U32 R4, RZ, RZ, -0x1 ;  /* 0xffffffffff047424 */ /* 0x000fe400078e00ff */
[----:B------:R-:W-:-:S04]  /*61d0*/  IMAD.MOV.U32 R5, RZ, RZ, -0x1 ;  /* 0xffffffffff057424 */ /* 0x000fc800078e00ff */
[----:B------:R-:W-:Y:S05]  /*61e0*/  @P1 BRA `(.L_x_120) ;  /* 0x00000004004c1947 */ /* 0x000fea0003800000 */
[----:B------:R-:W0:Y:S01]  /*61f0*/  S2R R17, SR_CTAID.X ;  /* 0x0000000000117919 */ /* 0x000e220000002500 */
[----:B------:R-:W-:Y:S01]  /*6200*/  ULDC.64 UR4, c[0x0][0x628] ;  /* 0x00018a0000047ab9 */ /* 0x000fe20000000a00 */
[----:B------:R-:W1:Y:S01]  /*6210*/  LDC R18, c[0x0][0x144] ;  /* 0x00005100ff127b82 */ /* 0x000e620000000800 */
[----:B------:R-:W-:Y:S01]  /*6220*/  ISETP.NE.U32.AND P1, PT, RZ, UR4, PT ;  /* 0x00000004ff007c0c */ /* 0x000fe2000bf25070 */
[----:B------:R-:W2:Y:S01]  /*6230*/  S2R R6, SR_CTAID.Y ;  /* 0x0000000000067919 */ /* 0x000ea20000002600 */
[----:B------:R-:W-:Y:S01]  /*6240*/  ULDC UR6, c[0x0][0x150] ;  /* 0x0000540000067ab9 */ /* 0x000fe20000000800 */
[----:B------:R-:W-:Y:S01]  /*6250*/  ULDC UR7, c[0x0][0x630] ;  /* 0x00018c0000077ab9 */ /* 0x000fe20000000800 */
[----:B------:R-:W-:Y:S01]  /*6260*/  ISETP.NE.AND.EX P1, PT, RZ, UR5, PT, P1 ;  /* 0x00000005ff007c0c */ /* 0x000fe2000bf25310 */
[----:B------:R-:W-:Y:S01]  /*6270*/  IMAD.MOV.U32 R4, RZ, RZ, R2 ;  /* 0x000000ffff047224 */ /* 0x000fe200078e0002 */
[----:B0-----:R-:W-:-:S05]  /*6280*/  I2FP.F32.U32 R5, R17 ;  /* 0x0000001100057245 */ /* 0x001fca0000201000 */
[----:B------:R-:W-:Y:S01]  /*6290*/  FMUL R20, R5, UR6 ;  /* 0x0000000605147c20 */ /* 0x000fe20008400000 */
[----:B------:R-:W-:-:S05]  /*62a0*/  IMAD.MOV.U32 R5, RZ, RZ, R3 ;  /* 0x000000ffff057224 */ /* 0x000fca00078e0003 */
[----:B--2---:R-:W-:Y:S05]  /*62b0*/  @!P1 BRA `(.L_x_121) ;  /* 0x0000000000289947 */ /* 0x004fea0003800000 */
[----:B------:R-:W-:Y:S02]  /*62c0*/  ULDC UR6, c[0x0][0x634] ;  /* 0x00018d0000067ab9 */ /* 0x000fe40000000800 */
[----:B------:R-:W-:-:S05]  /*62d0*/  IADD3 R5, P1, R2, UR6, RZ ;  /* 0x0000000602057c10 */ /* 0x000fca000ff3e0ff */
[----:B------:R-:W-:-:S04]  /*62e0*/  IMAD.X R19, RZ, RZ, R3, P1 ;  /* 0x000000ffff137224 */ /* 0x000fc800008e0603 */
[----:B------:R-:W-:-:S04]  /*62f0*/  IMAD.WIDE.U32 R10, R19, UR4, RZ ;  /* 0x00000004130a7c25 */ /* 0x000fc8000f8e00ff */
[----:B------:R-:W-:-:S04]  /*6300*/  IMAD.WIDE.U32 R10, P1, R5, UR5, R10 ;  /* 0x00000005050a7c25 */ /* 0x000fc8000f82000a */
[----:B------:R-:W-:-:S04]  /*6310*/  IMAD.WIDE.U32 R4, R5, UR4, RZ ;  /* 0x0000000405047c25 */ /* 0x000fc8000f8e00ff */
[----:B------:R-:W-:Y:S01]  /*6320*/  IMAD.MOV.U32 R4, RZ, RZ, R11 ;  /* 0x000000ffff047224 */ /* 0x000fe200078e000b */
[----:B------:R-:W-:Y:S01]  /*6330*/  IADD3 RZ, P3, R5, R10, RZ ;  /* 0x0000000a05ff7210 */ /* 0x000fe20007f7e0ff */
[----:B------:R-:W-:-:S04]  /*6340*/  IMAD.X R5, RZ, RZ, RZ, P1 ;  /* 0x000000ffff057224 */ /* 0x000fc800008e06ff */
[----:B------:R-:W-:-:S08]  /*6350*/  IMAD.WIDE.U32.X R4, R19, UR5, R4, P3 ;  /* 0x0000000513047c25 */ /* 0x000fd000098e0404 */
.L_x_121:
[--C-:B------:R-:W-:Y:S01]  /*6360*/  SHF.R.U64 R16, R4, UR7, R5.reuse ;  /* 0x0000000704107c19 */ /* 0x100fe20008001205 */
[----:B------:R-:W0:Y:S01]  /*6370*/  F2I.U32.TRUNC.NTZ R20, R20 ;  /* 0x0000001400147305 */ /* 0x000e22000020f000 */
[----:B------:R-:W-:Y:S01]  /*6380*/  SHF.R.U32.HI R4, RZ, UR7, R5 ;  /* 0x00000007ff047c19 */ /* 0x000fe20008011605 */
[----:B------:R-:W-:Y:S01]  /*6390*/  ULDC.64 UR4, c[0x0][0x620] ;  /* 0x0001880000047ab9 */ /* 0x000fe20000000a00 */
[----:B------:R-:W-:Y:S01]  /*63a0*/  IADD3 R11, P1, RZ, -R16, RZ ;  /* 0x80000010ff0b7210 */ /* 0x000fe20007f3e0ff */
[----:B------:R-:W-:Y:S01]  /*63b0*/  ULDC.64 UR6, c[0x0][0x640] ;  /* 0x0001900000067ab9 */ /* 0x000fe20000000a00 */
[----:B------:R-:W2:Y:S03]  /*63c0*/  LDC R21, c[0x0][0x148] ;  /* 0x00005200ff157b82 */ /* 0x000ea60000000800 */
[----:B------:R-:W-:Y:S01]  /*63d0*/  IMAD.X R4, RZ, RZ, ~R4, P1 ;  /* 0x000000ffff047224 */ /* 0x000fe200008e0e04 */
[----:B------:R-:W-:-:S03]  /*63e0*/  ISETP.NE.U32.AND P1, PT, RZ, UR6, PT ;  /* 0x00000006ff007c0c */ /* 0x000fc6000bf25070 */
[----:B------:R-:W-:Y:S01]  /*63f0*/  IMAD R10, R4, UR4, RZ ;  /* 0x00000004040a7c24 */ /* 0x000fe2000f8e02ff */
[----:B------:R-:W-:Y:S01]  /*6400*/  ISETP.NE.AND.EX P1, PT, RZ, UR7, PT, P1 ;  /* 0x00000007ff007c0c */ /* 0x000fe2000bf25310 */
[----:B------:R-:W-:Y:S01]  /*6410*/  IMAD.WIDE.U32 R4, R11, UR4, R2 ;  /* 0x000000040b047c25 */ /* 0x000fe2000f8e0002 */
[----:B------:R-:W-:-:S03]  /*6420*/  ULDC UR4, c[0x0][0x618] ;  /* 0x0001860000047ab9 */ /* 0x000fc60000000800 */
[----:B------:R-:W-:Y:S01]  /*6430*/  IMAD R11, R11, UR5, R10 ;  /* 0x000000050b0b7c24 */ /* 0x000fe2000f8e020a */
[----:B------:R-:W-:Y:S01]  /*6440*/  ULDC UR5, c[0x0][0x154] ;  /* 0x0000550000057ab9 */ /* 0x000fe20000000800 */
[----:B0-----:R-:W-:Y:S02]  /*6450*/  IMAD.MOV R10, RZ, RZ, -R20 ;  /* 0x000000ffff0a7224 */ /* 0x001fe400078e0a14 */
[----:B------:R-:W-:Y:S02]  /*6460*/  IMAD.IADD R5, R5, 0x1, R11 ;  /* 0x0000000105057824 */ /* 0x000fe400078e020b */
[----:B-1----:R-:W-:Y:S01]  /*6470*/  IMAD R17, R18, R10, R17 ;  /* 0x0000000a12117224 */ /* 0x002fe200078e0211 */
[----:B------:R-:W-:Y:S02]  /*6480*/  I2FP.F32.U32 R10, R6 ;  /* 0x00000006000a7245 */ /* 0x000fe40000201000 */
[--C-:B------:R-:W-:Y:S02]  /*6490*/  SHF.R.U64 R18, R4, UR4, R5.reuse ;  /* 0x0000000404127c19 */ /* 0x100fe40008001205 */
[----:B------:R-:W-:Y:S01]  /*64a0*/  SHF.R.U32.HI R5, RZ, UR4, R5 ;  /* 0x00000004ff057c19 */ /* 0x000fe20008011605 */
[----:B------:R-:W-:Y:S01]  /*64b0*/  FMUL R10, R10, UR5 ;  /* 0x000000050a0a7c20 */ /* 0x000fe20008400000 */
[----:B------:R-:W-:-:S02]  /*64c0*/  ULDC UR4, c[0x0][0x608] ;  /* 0x0001820000047ab9 */ /* 0x000fc40000000800 */
[--C-:B------:R-:W-:Y:S01]  /*64d0*/  SHF.R.U64 R20, R18, UR4, R5.reuse ;  /* 0x0000000412147c19 */ /* 0x100fe20008001205 */
[----:B------:R0:W1:Y:S01]  /*64e0*/  F2I.U32.TRUNC.NTZ R22, R10 ;  /* 0x0000000a00167305 */ /* 0x000062000020f000 */
[----:B------:R-:W-:Y:S01]  /*64f0*/  SHF.R.U32.HI R5, RZ, UR4, R5 ;  /* 0x00000004ff057c19 */ /* 0x000fe20008011605 */
[----:B------:R-:W-:-:S03]  /*6500*/  ULDC UR4, c[0x0][0x658] ;  /* 0x0001960000047ab9 */ /* 0x000fc60000000800 */
[--C-:B------:R-:W-:Y:S02]  /*6510*/  SHF.R.U64 R19, R20, UR4, R5.reuse ;  /* 0x0000000414137c19 */ /* 0x100fe40008001205 */
[----:B------:R-:W-:-:S03]  /*6520*/  SHF.R.U32.HI R23, RZ, UR4, R5 ;  /* 0x00000004ff177c19 */ /* 0x000fc60008011605 */
[----:B------:R-:W-:Y:S02]  /*6530*/  IMAD.MOV.U32 R4, RZ, RZ, R19 ;  /* 0x000000ffff047224 */ /* 0x000fe400078e0013 */
[----:B------:R-:W-:Y:S01]  /*6540*/  IMAD.MOV.U32 R5, RZ, RZ, R23 ;  /* 0x000000ffff057224 */ /* 0x000fe200078e0017 */
[----:B0-----:R-:W-:Y:S06]  /*6550*/  @!P1 BRA `(.L_x_122) ;  /* 0x0000000000289947 */ /* 0x001fec0003800000 */
        /* <DEDUP_REMOVED lines=10> */
.L_x_122:
[----:B------:R-:W-:Y:S01]  /*6600*/  ULDC UR4, c[0x0][0x648] ;  /* 0x0001920000047ab9 */ /* 0x000fe20000000800 */
[----:B-1----:R-:W-:Y:S01]  /*6610*/  IMAD.MOV R22, RZ, RZ, -R22 ;  /* 0x000000ffff167224 */ /* 0x002fe200078e0a16 */
[----:B------:R-:W-:Y:S01]  /*6620*/  SHF.R.U64 R5, R4, UR4, R5 ;  /* 0x0000000404057c19 */ /* 0x000fe20008001205 */
[----:B------:R-:W-:Y:S01]  /*6630*/  ULDC UR4, c[0x0][0x638] ;  /* 0x00018e0000047ab9 */ /* 0x000fe20000000800 */
[----:B------:R-:W-:Y:S01]  /*6640*/  LOP3.LUT R4, R20, UR19, RZ, 0xc0, !PT ;  /* 0x0000001314047c12 */ /* 0x000fe2000f8ec0ff */
[----:B--2---:R-:W-:Y:S01]  /*6650*/  @P4 IMAD R17, R21, R22, R6 ;  /* 0x0000001615114224 */ /* 0x004fe200078e0206 */
[----:B------:R-:W-:Y:S01]  /*6660*/  LOP3.LUT R18, R18, UR18, RZ, 0xc0, !PT ;  /* 0x0000001212127c12 */ /* 0x000fe2000f8ec0ff */
[----:B------:R-:W-:Y:S01]  /*6670*/  IMAD.MOV R6, RZ, RZ, -R5 ;  /* 0x000000ffff067224 */ /* 0x000fe200078e0a05 */
[----:B------:R-:W-:Y:S01]  /*6680*/  ULDC UR5, c[0x0][0x610] ;  /* 0x0001840000057ab9 */ /* 0x000fe20000000800 */
[----:B------:R-:W-:Y:S02]  /*6690*/  IMAD R4, R5, UR20, R4 ;  /* 0x0000001405047c24 */ /* 0x000fe4000f8e0204 */
[----:B------:R-:W-:Y:S01]  /*66a0*/  IMAD R19, R6, UR4, R19 ;  /* 0x0000000406137c24 */ /* 0x000fe2000f8e0213 */
[----:B------:R-:W-:Y:S01]  /*66b0*/  ULDC UR4, c[0x0][0x600] ;  /* 0x0001800000047ab9 */ /* 0x000fe20000000800 */
[----:B------:R-:W-:-:S02]  /*66c0*/  IMAD R17, R4, UR5, R17 ;  /* 0x0000000504117c24 */ /* 0x000fc4000f8e0211 */
[----:B------:R-:W-:Y:S02]  /*66d0*/  IMAD R6, R19, UR4, R18 ;  /* 0x0000000413067c24 */ /* 0x000fe4000f8e0212 */
[----:B------:R-:W-:Y:S02]  /*66e0*/  IMAD.MOV.U32 R10, RZ, RZ, 0x1 ;  /* 0x00000001ff0a7424 */ /* 0x000fe400078e00ff */
[----:B------:R-:W-:Y:S01]  /*66f0*/  IMAD.MOV.U32 R5, RZ, RZ, R16 ;  /* 0x000000ffff057224 */ /* 0x000fe200078e0010 */
[----:B------:R-:W-:Y:S02]  /*6700*/  SEL R4, R6, R17, !P4 ;  /* 0x0000001106047207 */ /* 0x000fe40006000000 */
[----:B------:R-:W-:-:S07]  /*6710*/  SEL R6, R17, R6, !P4 ;  /* 0x0000000611067207 */ /* 0x000fce0006000000 */
.L_x_120:
[----:B------:R-:W-:Y:S05]  /*6720*/  BSYNC B1 ;  /* 0x0000000000017941 */ /* 0x000fea0003800000 */
.L_x_119:
[----:B------:R-:W-:-:S13]  /*6730*/  LOP3.LUT P1, RZ, R10, 0xff, RZ, 0xc0, !PT ;  /* 0x000000ff0aff7812 */ /* 0x000fda000782c0ff */
[----:B------:R-:W-:Y:S05]  /*6740*/  @P1 BRA `(.L_x_123) ;  /* 0xfffffff400401947 */ /* 0x000fea000383ffff */
[----:B------:R-:W-:Y:S05]  /*6750*/  BSYNC B0 ;  /* 0x0000000000007941 */ /* 0x000fea0003800000 */
.L_x_111:
[----:B------:R-:W-:-:S03]  /*6760*/  UMOV UR4, 0xffffffff ;  /* 0xffffffff00047882 */ /* 0x000fc60000000000 */
[----:B------:R-:W-:Y:S05]  /*6770*/  BRA.DIV UR4, `(.L_x_124) ;  /* 0x0000001204ac7947 */ /* 0x000fea000b800000 */
[----:B------:R-:W-:-:S13]  /*6780*/  ELECT P0, URZ, PT ;  /* 0x00000000003f782f */ /* 0x000fda0003800000 */
.L_x_164:
[----:B------:R-:W-:Y:S04]  /*6790*/  BSSY B0, `(.L_x_125) ;  /* 0x0000103000007945 */ /* 0x000fe80003800000 */
[----:B------:R-:W-:Y:S05]  /*67a0*/  @!P0 BRA `(.L_x_126) ;  /* 0x0000001000048947 */ /* 0x000fea0003800000 */
[----:B------:R-:W-:-:S04]  /*67b0*/  LOP3.LUT R7, R7, 0x2, RZ, 0xfc, !PT ;  /* 0x0000000207077812 */ /* 0x000fc800078efcff */
[----:B------:R-:W-:-:S13]  /*67c0*/  ISETP.NE.AND P0, PT, R7, 0x3, PT ;  /* 0x000000030700780c */ /* 0x000fda0003f05270 */
[----:B------:R-:W-:Y:S05]  /*67d0*/  @!P0 BRA `(.L_x_127) ;  /* 0x0000000000048947 */ /* 0x000fea0003800000 */
[----:B------:R-:W-:Y:S01]  /*67e0*/  BPT.TRAP 0x1 ;  /* 0x000000040000795c */ /* 0x000fe20000300000 */
.L_x_127:
[----:B------:R-:W0:Y:S01]  /*67f0*/  S2R R3, SR_CgaCtaId ;  /* 0x0000000000037919 */ /* 0x000e220000008800 */
[----:B------:R-:W-:Y:S02]  /*6800*/  MOV R0, 0x400 ;  /* 0x0000040000007802 */ /* 0x000fe40000000f00 */
[----:B------:R-:W-:Y:S02]  /*6810*/  SHF.L.U32 R2, R13, 0x1f, RZ ;  /* 0x0000001f0d027819 */ /* 0x000fe400000006ff */
[----:B0-----:R-:W-:-:S05]  /*6820*/  LEA R3, R3, R0, 0x18 ;  /* 0x0000000003037211 */ /* 0x001fca00078ec0ff */
[----:B------:R-:W-:-:S04]  /*6830*/  VIADD R3, R3, 0xe0 ;  /* 0x000000e003037836 */ /* 0x000fc80000000000 */
[C---:B------:R-:W-:Y:S02]  /*6840*/  IMAD R5, R12.reuse, 0x8, R3 ;  /* 0x000000080c057824 */ /* 0x040fe400078e0203 */
[----:B------:R-:W-:Y:S02]  /*6850*/  VIADD R12, R12, 0x1 ;  /* 0x000000010c0c7836 */ /* 0x000fe40000000000 */
[----:B------:R-:W0:Y:S03]  /*6860*/  SYNCS.PHASECHK.TRANS64.TRYWAIT P0, [R5+URZ], R2 ;  /* 0x00000002050075a7 */ /* 0x000e26000800017f */
[----:B------:R-:W-:-:S04]  /*6870*/  ISETP.NE.AND P1, PT, R12, 0x1c, PT ;  /* 0x0000001c0c00780c */ /* 0x000fc80003f25270 */
[----:B------:R-:W-:Y:S02]  /*6880*/  SEL R0, RZ, 0x1, P1 ;  /* 0x00000001ff007807 */ /* 0x000fe40000800000 */
[----:B------:R-:W-:Y:S02]  /*6890*/  SEL R12, R12, RZ, P1 ;  /* 0x000000ff0c0c7207 */ /* 0x000fe40000800000 */
[----:B------:R-:W-:-:S03]  /*68a0*/  LOP3.LUT R13, R13, R0, RZ, 0x3c, !PT ;  /* 0x000000000d0d7212 */ /* 0x000fc600078e3cff */
[----:B------:R-:W-:Y:S01]  /*68b0*/  IMAD R7, R12, 0x8, R3 ;  /* 0x000000080c077824 */ /* 0x000fe200078e0203 */
[----:B------:R-:W-:Y:S01]  /*68c0*/  SHF.L.U32 R4, R13, 0x1f, RZ ;  /* 0x0000001f0d047819 */ /* 0x000fe200000006ff */
[----:B0-----:R-:W-:Y:S06]  /*68d0*/  @!P0 BRA `(.L_x_128) ;  /* 0x0000001000788947 */ /* 0x001fec0003800000 */
.L_x_165:
[----:B------:R-:W1:Y:S01]  /*68e0*/  SYNCS.PHASECHK.TRANS64.TRYWAIT P0, [R7+URZ], R4 ;  /* 0x00000004070075a7 */ /* 0x000e62000800017f */
[----:B------:R-:W-:-:S05]  /*68f0*/  VIADD R0, R12, 0x1 ;  /* 0x000000010c007836 */ /* 0x000fca0000000000 */
[----:B------:R-:W-:-:S04]  /*6900*/  ISETP.NE.AND P1, PT, R0, 0x1c, PT ;  /* 0x0000001c0000780c */ /* 0x000fc80003f25270 */
[----:B0-----:R-:W-:Y:S02]  /*6910*/  SEL R2, RZ, 0x1, P1 ;  /* 0x00000001ff027807 */ /* 0x001fe40000800000 */
[----:B------:R-:W-:Y:S02]  /*6920*/  SEL R0, R0, RZ, P1 ;  /* 0x000000ff00007207 */ /* 0x000fe40000800000 */
[----:B------:R-:W-:-:S03]  /*6930*/  LOP3.LUT R13, R13, R2, RZ, 0x3c, !PT ;  /* 0x000000020d0d7212 */ /* 0x000fc600078e3cff */
[----:B------:R-:W-:Y:S01]  /*6940*/  IMAD R6, R0, 0x8, R3 ;  /* 0x0000000800067824 */ /* 0x000fe200078e0203 */
[----:B------:R-:W-:Y:S01]  /*6950*/  SHF.L.U32 R5, R13, 0x1f, RZ ;  /* 0x0000001f0d057819 */ /* 0x000fe200000006ff */
[----:B-1----:R-:W-:Y:S06]  /*6960*/  @!P0 BRA `(.L_x_129) ;  /* 0x0000001000688947 */ /* 0x002fec0003800000 */
.L_x_166:
[----:B------:R-:W1:Y:S01]  /*6970*/  SYNCS.PHASECHK.TRANS64.TRYWAIT P0, [R6+URZ], R5 ;  /* 0x00000005060075a7 */ /* 0x000e62000800017f */
[----:B------:R-:W-:-:S05]  /*6980*/  VIADD R0, R0, 0x1 ;  /* 0x0000000100007836 */ /* 0x000fca0000000000 */
[----:B------:R-:W-:-:S04]  /*6990*/  ISETP.NE.AND P1, PT, R0, 0x1c, PT ;  /* 0x0000001c0000780c */ /* 0x000fc80003f25270 */
[----:B------:R-:W-:Y:S02]  /*69a0*/  SEL R2, RZ, 0x1, P1 ;  /* 0x00000001ff027807 */ /* 0x000fe40000800000 */
[----:B------:R-:W-:Y:S02]  /*69b0*/  SEL R0, R0, RZ, P1 ;  /* 0x000000ff00007207 */ /* 0x000fe40000800000 */
[----:B------:R-:W-:-:S03]  /*69c0*/  LOP3.LUT R13, R13, R2, RZ, 0x3c, !PT ;  /* 0x000000020d0d7212 */ /* 0x000fc600078e3cff */
[----:B0-----:R-:W-:Y:S01]  /*69d0*/  IMAD R7, R0, 0x8, R3 ;  /* 0x0000000800077824 */ /* 0x001fe200078e0203 */
[----:B------:R-:W-:Y:S01]  /*69e0*/  SHF.L.U32 R4, R13, 0x1f, RZ ;  /* 0x0000001f0d047819 */ /* 0x000fe200000006ff */
[----:B-1----:R-:W-:Y:S06]  /*69f0*/  @!P0 BRA `(.L_x_130) ;  /* 0x0000001000588947 */ /* 0x002fec0003800000 */
.L_x_167:
        /* <DEDUP_REMOVED lines=9> */
.L_x_168:
        /* <DEDUP_REMOVED lines=9> */
.L_x_169:
        /* <DEDUP_REMOVED lines=9> */
.L_x_170:
        /* <DEDUP_REMOVED lines=9> */
.L_x_171:
        /* <DEDUP_REMOVED lines=9> */
.L_x_172:
        /* <DEDUP_REMOVED lines=9> */
.L_x_173:
        /* <DEDUP_REMOVED lines=9> */
.L_x_174:
        /* <DEDUP_REMOVED lines=9> */
.L_x_175:
        /* <DEDUP_REMOVED lines=9> */
.L_x_176:
        /* <DEDUP_REMOVED lines=9> */
.L_x_177:
        /* <DEDUP_REMOVED lines=9> */
.L_x_178:
        /* <DEDUP_REMOVED lines=9> */
.L_x_179:
        /* <DEDUP_REMOVED lines=9> */
.L_x_180:
        /* <DEDUP_REMOVED lines=9> */
.L_x_181:
        /* <DEDUP_REMOVED lines=9> */
.L_x_182:
        /* <DEDUP_REMOVED lines=9> */
.L_x_183:
        /* <DEDUP_REMOVED lines=9> */
.L_x_184:
        /* <DEDUP_REMOVED lines=9> */
.L_x_185:
        /* <DEDUP_REMOVED lines=9> */
.L_x_186:
        /* <DEDUP_REMOVED lines=9> */
.L_x_187:
        /* <DEDUP_REMOVED lines=9> */
.L_x_188:
        /* <DEDUP_REMOVED lines=9> */
.L_x_189:
        /* <DEDUP_REMOVED lines=9> */
.L_x_190:
[----:B------:R-:W1:Y:S01]  /*76f0*/  SYNCS.PHASECHK.TRANS64.TRYWAIT P0, [R6+URZ], R5 ;  /* 0x00000005060075a7 */ /* 0x000e62000800017f */
[----:B------:R-:W-:-:S05]  /*7700*/  VIADD R0, R0, 0x1 ;  /* 0x0000000100007836 */ /* 0x000fca0000000000 */
[----:B------:R-:W-:-:S04]  /*7710*/  ISETP.NE.AND P1, PT, R0, 0x1c, PT ;  /* 0x0000001c0000780c */ /* 0x000fc80003f25270 */
[----:B------:R-:W-:Y:S02]  /*7720*/  SEL R2, RZ, 0x1, P1 ;  /* 0x00000001ff027807 */ /* 0x000fe40000800000 */
[----:B------:R-:W-:Y:S02]  /*7730*/  SEL R0, R0, RZ, P1 ;  /* 0x000000ff00007207 */ /* 0x000fe40000800000 */
[----:B------:R-:W-:Y:S01]  /*7740*/  LOP3.LUT R2, R13, R2, RZ, 0x3c, !PT ;  /* 0x000000020d027212 */ /* 0x000fe200078e3cff */
[----:B-1----:R-:W-:Y:S06]  /*7750*/  @!P0 BRA `(.L_x_154) ;  /* 0x0000000800e08947 */ /* 0x002fec0003800000 */
.L_x_191:
[----:B------:R-:W-:Y:S01]  /*7760*/  IMAD R3, R0, 0x8, R3 ;  /* 0x0000000800037824 */ /* 0x000fe200078e0203 */
[----:B------:R-:W-:-:S07]  /*7770*/  SHF.L.U32 R0, R2, 0x1f, RZ ;  /* 0x0000001f02007819 */ /* 0x000fce00000006ff */
.L_x_155:
[----:B--2---:R2:W3:Y:S02]  /*7780*/  SYNCS.PHASECHK.TRANS64.TRYWAIT P0, [R3+URZ], R0 ;  /* 0x00000000030075a7 */ /* 0x0044e4000800017f */
[----:B---3--:R-:W-:Y:S05]  /*7790*/  @!P0 NANOSLEEP.SYNCS 0x989680 ;  /* 0x009896800000895d */ /* 0x008fea0003900000 */
[----:B------:R-:W3:Y:S02]  /*77a0*/  @!P0 SYNCS.PHASECHK.TRANS64 P0, [R3+URZ], R0 ;  /* 0x00000000030085a7 */ /* 0x000ee4000800007f */
[----:B---3--:R-:W-:Y:S05]  /*77b0*/  @!P0 BRA `(.L_x_155) ;  /* 0xfffffffc00f08947 */ /* 0x008fea000383ffff */
.L_x_126:
[----:B------:R-:W-:Y:S05]  /*77c0*/  BSYNC B0 ;  /* 0x0000000000007941 */ /* 0x000fea0003800000 */
.L_x_125:
[----:B------:R-:W-:Y:S05]  /*77d0*/  EXIT ;  /* 0x000000000000794d */ /* 0x000fea0003800000 */
.L_x_20:
[----:B0-----:R-:W-:-:S04]  /*77e0*/  IMAD.U32 R17, RZ, RZ, UR15 ;  /* 0x0000000fff117e24 */ /* 0x001fc8000f8e00ff */
[----:B------:R0:W1:Y:S03]  /*77f0*/  SYNCS.PHASECHK.TRANS64.TRYWAIT P0, [R17+URZ+-0x8], R16 ;  /* 0xfffff810110075a7 */ /* 0x000066000800017f */
[----:B-1----:R-:W-:Y:S05]  /*7800*/  @!P0 NANOSLEEP.SYNCS 0x989680 ;  /* 0x009896800000895d */ /* 0x002fea0003900000 */
[----:B------:R-:W1:Y:S02]  /*7810*/  @!P0 SYNCS.PHASECHK.TRANS64 P0, [R17+URZ+-0x8], R16 ;  /* 0xfffff810110085a7 */ /* 0x000e64000800007f */
[----:B-1----:R-:W-:Y:S05]  /*7820*/  @!P0 BRA `(.L_x_20) ;  /* 0xfffffffc00ec8947 */ /* 0x002fea000383ffff */
[----:B------:R-:W-:Y:S05]  /*7830*/  BRA `(.L_x_156) ;  /* 0xffffffa000807947 */ /* 0x000fea000383ffff */
.L_x_25:
[----:B-1----:R-:W-:-:S04]  /*7840*/  IMAD.U32 R17, RZ, RZ, UR6 ;  /* 0x00000006ff117e24 */ /* 0x002fc8000f8e00ff */
[----:B------:R1:W4:Y:S03]  /*7850*/  SYNCS.PHASECHK.TRANS64.TRYWAIT P0, [R17+URZ], R16 ;  /* 0x00000010110075a7 */ /* 0x000326000800017f */
[----:B----4-:R-:W-:Y:S05]  /*7860*/  @!P0 NANOSLEEP.SYNCS 0x989680 ;  /* 0x009896800000895d */ /* 0x010fea0003900000 */
[----:B------:R-:W4:Y:S02]  /*7870*/  @!P0 SYNCS.PHASECHK.TRANS64 P0, [R17+URZ], R16 ;  /* 0x00000010110085a7 */ /* 0x000f24000800007f */
[----:B----4-:R-:W-:Y:S05]  /*7880*/  @!P0 BRA `(.L_x_25) ;  /* 0xfffffffc00ec8947 */ /* 0x010fea000383ffff */
[----:B------:R-:W-:Y:S05]  /*7890*/  BRA `(.L_x_24) ;  /* 0xffffffa400287947 */ /* 0x000fea000383ffff */
.L_x_31:
[----:B-1----:R-:W-:-:S04]  /*78a0*/  IMAD.U32 R19, RZ, RZ, UR9 ;  /* 0x00000009ff137e24 */ /* 0x002fc8000f8e00ff */
[----:B------:R1:W4:Y:S03]  /*78b0*/  SYNCS.PHASECHK.TRANS64.TRYWAIT P0, [R19+URZ], R18 ;  /* 0x00000012130075a7 */ /* 0x000326000800017f */
[----:B----4-:R-:W-:Y:S05]  /*78c0*/  @!P0 NANOSLEEP.SYNCS 0x989680 ;  /* 0x009896800000895d */ /* 0x010fea0003900000 */
[----:B------:R-:W4:Y:S02]  /*78d0*/  @!P0 SYNCS.PHASECHK.TRANS64 P0, [R19+URZ], R18 ;  /* 0x00000012130085a7 */ /* 0x000f24000800007f */
[----:B----4-:R-:W-:Y:S05]  /*78e0*/  @!P0 BRA `(.L_x_31) ;  /* 0xfffffffc00ec8947 */ /* 0x010fea000383ffff */
[----:B------:R-:W-:Y:S05]  /*78f0*/  BRA `(.L_x_30) ;  /* 0xffffffa8007c7947 */ /* 0x000fea000383ffff */
.L_x_39:
[----:B0-----:R-:W-:-:S04]  /*7900*/  IMAD.U32 R17, RZ, RZ, UR15 ;  /* 0x0000000fff117e24 */ /* 0x001fc8000f8e00ff */
[----:B------:R0:W1:Y:S03]  /*7910*/  SYNCS.PHASECHK.TRANS64.TRYWAIT P0, [R17+URZ+0x8], R16 ;  /* 0x00000810110075a7 */ /* 0x000066000800017f */
[----:B-1----:R-:W-:Y:S05]  /*7920*/  @!P0 NANOSLEEP.SYNCS 0x989680 ;  /* 0x009896800000895d */ /* 0x002fea0003900000 */
[----:B------:R-:W1:Y:S02]  /*7930*/  @!P0 SYNCS.PHASECHK.TRANS64 P0, [R17+URZ+0x8], R16 ;  /* 0x00000810110085a7 */ /* 0x000e64000800007f */
[----:B-1----:R-:W-:Y:S05]  /*7940*/  @!P0 BRA `(.L_x_39) ;  /* 0xfffffffc00ec8947 */ /* 0x002fea000383ffff */
[----:B------:R-:W-:Y:S05]  /*7950*/  BRA `(.L_x_157) ;  /* 0xffffffb000c87947 */ /* 0x000fea000383ffff */
.L_x_112:
[----:B------:R-:W-:Y:S01]  /*7960*/  BSSY B1, `(.L_x_158) ;  /* 0x0000006000017945 */ /* 0x000fe20003800000 */
[----:B------:R-:W-:-:S07]  /*7970*/  IMAD.MOV.U32 R10, RZ, RZ, -0x1 ;  /* 0xffffffffff0a7424 */ /* 0x000fce00078e00ff */
[----:B------:R-:W-:Y:S05]  /*7980*/  WARPSYNC.COLLECTIVE R10, `(.L_x_159) ;  /* 0x000000000a0c7348 */ /* 0x000fea0003c00000 */
[----:B------:R-:W-:Y:S02]  /*7990*/  ELECT P1, UR62, PT ;  /* 0x00000000003e782f */ /* 0x000fe40003820000 */
[----:B------:R-:W-:Y:S01]  /*79a0*/  MOV R10, UR62 ;  /* 0x0000003e000a7c02 */ /* 0x000fe20008000f00 */
[----:B------:R-:W-:Y:S10]  /*79b0*/  ENDCOLLECTIVE ;  /* 0x000000000000791b */ /* 0x000ff40003800000 */
.L_x_159:
[----:B------:R-:W-:Y:S05]  /*79c0*/  BSYNC B1 ;  /* 0x0000000000017941 */ /* 0x000fea0003800000 */
.L_x_158:
[----:B------:R-:W-:Y:S05]  /*79d0*/  BRA `(.L_x_160) ;  /* 0xffffffe000a87947 */ /* 0x000fea000383ffff */
.L_x_115:
[----:B-1----:R1:W2:Y:S02]  /*79e0*/  SYNCS.PHASECHK.TRANS64.TRYWAIT P1, [R19+URZ+0xe0], R10 ;  /* 0x0000e00a130075a7 */ /* 0x0022a4000802017f */
[----:B--2---:R-:W-:Y:S05]  /*79f0*/  @!P1 NANOSLEEP.SYNCS 0x989680 ;  /* 0x009896800000995d */ /* 0x004fea0003900000 */
[----:B------:R-:W2:Y:S02]  /*7a00*/  @!P1 SYNCS.PHASECHK.TRANS64 P1, [R19+URZ+0xe0], R10 ;  /* 0x0000e00a130095a7 */ /* 0x000ea4000802007f */
[----:B--2---:R-:W-:Y:S05]  /*7a10*/  @!P1 BRA `(.L_x_115) ;  /* 0xfffffffc00f09947 */ /* 0x004fea000383ffff */
[----:B------:R-:W-:Y:S05]  /*7a20*/  BRA `(.L_x_161) ;  /* 0xffffffe000dc7947 */ /* 0x000fea000383ffff */
.L_x_124:
[----:B------:R-:W-:Y:S01]  /*7a30*/  BSSY B0, `(.L_x_162) ;  /* 0x0000006000007945 */ /* 0x000fe20003800000 */
[----:B------:R-:W-:-:S07]  /*7a40*/  IMAD.MOV.U32 R10, RZ, RZ, -0x1 ;  /* 0xffffffffff0a7424 */ /* 0x000fce00078e00ff */
[----:B------:R-:W-:Y:S05]  /*7a50*/  WARPSYNC.COLLECTIVE R10, `(.L_x_163) ;  /* 0x000000000a0c7348 */ /* 0x000fea0003c00000 */
[----:B------:R-:W-:Y:S02]  /*7a60*/  ELECT P1, UR62, PT ;  /* 0x00000000003e782f */ /* 0x000fe40003820000 */
[----:B------:R-:W-:Y:S01]  /*7a70*/  MOV R10, UR62 ;  /* 0x0000003e000a7c02 */ /* 0x000fe20008000f00 */
[----:B------:R-:W-:Y:S10]  /*7a80*/  ENDCOLLECTIVE ;  /* 0x000000000000791b */ /* 0x000ff40003800000 */
.L_x_163:
[----:B------:R-:W-:Y:S05]  /*7a90*/  BSYNC B0 ;  /* 0x0000000000007941 */ /* 0x000fea0003800000 */
.L_x_162:
[----:B------:R-:W-:Y:S01]  /*7aa0*/  PLOP3.LUT P0, PT, P1, PT, PT, 0x80, 0x0 ;  /* 0x000000000000781c */ /* 0x000fe20000f0f070 */
[----:B------:R-:W-:-:S12]  /*7ab0*/  BRA `(.L_x_164) ;  /* 0xffffffec00347947 */ /* 0x000fd8000383ffff */
.L_x_128:
[----:B0-----:R0:W1:Y:S02]  /*7ac0*/  SYNCS.PHASECHK.TRANS64.TRYWAIT P0, [R5+URZ], R2 ;  /* 0x00000002050075a7 */ /* 0x001064000800017f */
[----:B-1----:R-:W-:Y:S05]  /*7ad0*/  @!P0 NANOSLEEP.SYNCS 0x989680 ;  /* 0x009896800000895d */ /* 0x002fea0003900000 */
[----:B------:R-:W1:Y:S02]  /*7ae0*/  @!P0 SYNCS.PHASECHK.TRANS64 P0, [R5+URZ], R2 ;  /* 0x00000002050085a7 */ /* 0x000e64000800007f */
[----:B-1----:R-:W-:Y:S05]  /*7af0*/  @!P0 BRA `(.L_x_128) ;  /* 0xfffffffc00f08947 */ /* 0x002fea000383ffff */
[----:B------:R-:W-:Y:S05]  /*7b00*/  BRA `(.L_x_165) ;  /* 0xffffffec00747947 */ /* 0x000fea000383ffff */
.L_x_129:
[----:B0-----:R0:W1:Y:S02]  /*7b10*/  SYNCS.PHASECHK.TRANS64.TRYWAIT P0, [R7+URZ], R4 ;  /* 0x00000004070075a7 */ /* 0x001064000800017f */
[----:B-1----:R-:W-:Y:S05]  /*7b20*/  @!P0 NANOSLEEP.SYNCS 0x989680 ;  /* 0x009896800000895d */ /* 0x002fea0003900000 */
[----:B------:R-:W1:Y:S02]  /*7b30*/  @!P0 SYNCS.PHASECHK.TRANS64 P0, [R7+URZ], R4 ;  /* 0x00000004070085a7 */ /* 0x000e64000800007f */
[----:B-1----:R-:W-:Y:S05]  /*7b40*/  @!P0 BRA `(.L_x_129) ;  /* 0xfffffffc00f08947 */ /* 0x002fea000383ffff */
[----:B------:R-:W-:Y:S05]  /*7b50*/  BRA `(.L_x_166) ;  /* 0xffffffec00847947 */ /* 0x000fea000383ffff */
.L_x_130:
[----:B0-----:R0:W1:Y:S02]  /*7b60*/  SYNCS.PHASECHK.TRANS64.TRYWAIT P0, [R6+URZ], R5 ;  /* 0x00000005060075a7 */ /* 0x001064000800017f */
[----:B-1----:R-:W-:Y:S05]  /*7b70*/  @!P0 NANOSLEEP.SYNCS 0x989680 ;  /* 0x009896800000895d */ /* 0x002fea0003900000 */
[----:B------:R-:W1:Y:S02]  /*7b80*/  @!P0 SYNCS.PHASECHK.TRANS64 P0, [R6+URZ], R5 ;  /* 0x00000005060085a7 */ /* 0x000e64000800007f */
[----:B-1----:R-:W-:Y:S05]  /*7b90*/  @!P0 BRA `(.L_x_130) ;  /* 0xfffffffc00f08947 */ /* 0x002fea000383ffff */
[----:B------:R-:W-:Y:S05]  /*7ba0*/  BRA `(.L_x_167) ;  /* 0xffffffec00947947 */ /* 0x000fea000383ffff */
.L_x_131:
[----:B0-----:R0:W1:Y:S02]  /*7bb0*/  SYNCS.PHASECHK.TRANS64.TRYWAIT P0, [R7+URZ], R4 ;  /* 0x00000004070075a7 */ /* 0x001064000800017f */
[----:B-1----:R-:W-:Y:S05]  /*7bc0*/  @!P0 NANOSLEEP.SYNCS 0x989680 ;  /* 0x009896800000895d */ /* 0x002fea0003900000 */
[----:B------:R-:W1:Y:S02]  /*7bd0*/  @!P0 SYNCS.PHASECHK.TRANS64 P0, [R7+URZ], R4 ;  /* 0x00000004070085a7 */ /* 0x000e64000800007f */
[----:B-1----:R-:W-:Y:S05]  /*7be0*/  @!P0 BRA `(.L_x_131) ;  /* 0xfffffffc00f08947 */ /* 0x002fea000383ffff */
[----:B------:R-:W-:Y:S05]  /*7bf0*/  BRA `(.L_x_168) ;  /* 0xffffffec00a47947 */ /* 0x000fea000383ffff */
.L_x_132:
[----:B0-----:R0:W1:Y:S02]  /*7c00*/  SYNCS.PHASECHK.TRANS64.TRYWAIT P0, [R6+URZ], R5 ;  /* 0x00000005060075a7 */ /* 0x001064000800017f */
[----:B-1----:R-:W-:Y:S05]  /*7c10*/  @!P0 NANOSLEEP.SYNCS 0x989680 ;  /* 0x009896800000895d */ /* 0x002fea0003900000 */
[----:B------:R-:W1:Y:S02]  /*7c20*/  @!P0 SYNCS.PHASECHK.TRANS64 P0, [R6+URZ], R5 ;  /* 0x00000005060085a7 */ /* 0x000e64000800007f */
[----:B-1----:R-:W-:Y:S05]  /*7c30*/  @!P0 BRA `(.L_x_132) ;  /* 0xfffffffc00f08947 */ /* 0x002fea000383ffff */
[----:B------:R-:W-:Y:S05]  /*7c40*/  BRA `(.L_x_169) ;  /* 0xffffffec00b47947 */ /* 0x000fea000383ffff */
.L_x_133:
[----:B0-----:R0:W1:Y:S02]  /*7c50*/  SYNCS.PHASECHK.TRANS64.TRYWAIT P0, [R7+URZ], R4 ;  /* 0x00000004070075a7 */ /* 0x001064000800017f */
[----:B-1----:R-:W-:Y:S05]  /*7c60*/  @!P0 NANOSLEEP.SYNCS 0x989680 ;  /* 0x009896800000895d */ /* 0x002fea0003900000 */
[----:B------:R-:W1:Y:S02]  /*7c70*/  @!P0 SYNCS.PHASECHK.TRANS64 P0, [R7+URZ], R4 ;  /* 0x00000004070085a7 */ /* 0x000e64000800007f */
[----:B-1----:R-:W-:Y:S05]  /*7c80*/  @!P0 BRA `(.L_x_133) ;  /* 0xfffffffc00f08947 */ /* 0x002fea000383ffff */
[----:B------:R-:W-:Y:S05]  /*7c90*/  BRA `(.L_x_170) ;  /* 0xffffffec00c47947 */ /* 0x000fea000383ffff */
.L_x_134:
[----:B0-----:R0:W1:Y:S02]  /*7ca0*/  SYNCS.PHASECHK.TRANS64.TRYWAIT P0, [R6+URZ], R5 ;  /* 0x00000005060075a7 */ /* 0x001064000800017f */
[----:B-1----:R-:W-:Y:S05]  /*7cb0*/  @!P0 NANOSLEEP.SYNCS 0x989680 ;  /* 0x009896800000895d */ /* 0x002fea0003900000 */
[----:B------:R-:W1:Y:S02]  /*7cc0*/  @!P0 SYNCS.PHASECHK.TRANS64 P0, [R6+URZ], R5 ;  /* 0x00000005060085a7 */ /* 0x000e64000800007f */
[----:B-1----:R-:W-:Y:S05]  /*7cd0*/  @!P0 BRA `(.L_x_134) ;  /* 0xfffffffc00f08947 */ /* 0x002fea000383ffff */
[----:B------:R-:W-:Y:S05]  /*7ce0*/  BRA `(.L_x_171) ;  /* 0xffffffec00d47947 */ /* 0x000fea000383ffff */
.L_x_135:
[----:B0-----:R0:W1:Y:S02]  /*7cf0*/  SYNCS.PHASECHK.TRANS64.TRYWAIT P0, [R7+URZ], R4 ;  /* 0x00000004070075a7 */ /* 0x001064000800017f */
[----:B-1----:R-:W-:Y:S05]  /*7d00*/  @!P0 NANOSLEEP.SYNCS 0x989680 ;  /* 0x009896800000895d */ /* 0x002fea0003900000 */
[----:B------:R-:W1:Y:S02]  /*7d10*/  @!P0 SYNCS.PHASECHK.TRANS64 P0, [R7+URZ], R4 ;  /* 0x00000004070085a7 */ /* 0x000e64000800007f */
[----:B-1----:R-:W-:Y:S05]  /*7d20*/  @!P0 BRA `(.L_x_135) ;  /* 0xfffffffc00f08947 */ /* 0x002fea000383ffff */
[----:B------:R-:W-:Y:S05]  /*7d30*/  BRA `(.L_x_172) ;  /* 0xffffffec00e47947 */ /* 0x000fea000383ffff */
.L_x_136:
[----:B0-----:R0:W1:Y:S02]  /*7d40*/  SYNCS.PHASECHK.TRANS64.TRYWAIT P0, [R6+URZ], R5 ;  /* 0x00000005060075a7 */ /* 0x001064000800017f */
[----:B-1----:R-:W-:Y:S05]  /*7d50*/  @!P0 NANOSLEEP.SYNCS 0x989680 ;  /* 0x009896800000895d */ /* 0x002fea0003900000 */
[----:B------:R-:W1:Y:S02]  /*7d60*/  @!P0 SYNCS.PHASECHK.TRANS64 P0, [R6+URZ], R5 ;  /* 0x00000005060085a7 */ /* 0x000e64000800007f */
[----:B-1----:R-:W-:Y:S05]  /*7d70*/  @!P0 BRA `(.L_x_136) ;  /* 0xfffffffc00f08947 */ /* 0x002fea000383ffff */
[----:B------:R-:W-:Y:S05]  /*7d80*/  BRA `(.L_x_173) ;  /* 0xffffffec00f47947 */ /* 0x000fea000383ffff */
.L_x_137:
[----:B0-----:R0:W1:Y:S02]  /*7d90*/  SYNCS.PHASECHK.TRANS64.TRYWAIT P0, [R7+URZ], R4 ;  /* 0x00000004070075a7 */ /* 0x001064000800017f */
[----:B-1----:R-:W-:Y:S05]  /*7da0*/  @!P0 NANOSLEEP.SYNCS 0x989680 ;  /* 0x009896800000895d */ /* 0x002fea0003900000 */
[----:B------:R-:W1:Y:S02]  /*7db0*/  @!P0 SYNCS.PHASECHK.TRANS64 P0, [R7+URZ], R4 ;  /* 0x00000004070085a7 */ /* 0x000e64000800007f */
[----:B-1----:R-:W-:Y:S05]  /*7dc0*/  @!P0 BRA `(.L_x_137) ;  /* 0xfffffffc00f08947 */ /* 0x002fea000383ffff */
[----:B------:R-:W-:Y:S05]  /*7dd0*/  BRA `(.L_x_174) ;  /* 0xfffffff000047947 */ /* 0x000fea000383ffff */
.L_x_138:
[----:B0-----:R0:W1:Y:S02]  /*7de0*/  SYNCS.PHASECHK.TRANS64.TRYWAIT P0, [R6+URZ], R5 ;  /* 0x00000005060075a7 */ /* 0x001064000800017f */
[----:B-1----:R-:W-:Y:S05]  /*7df0*/  @!P0 NANOSLEEP.SYNCS 0x989680 ;  /* 0x009896800000895d */ /* 0x002fea0003900000 */
[----:B------:R-:W1:Y:S02]  /*7e00*/  @!P0 SYNCS.PHASECHK.TRANS64 P0, [R6+URZ], R5 ;  /* 0x00000005060085a7 */ /* 0x000e64000800007f */
[----:B-1----:R-:W-:Y:S05]  /*7e10*/  @!P0 BRA `(.L_x_138) ;  /* 0xfffffffc00f08947 */ /* 0x002fea000383ffff */
[----:B------:R-:W-:Y:S05]  /*7e20*/  BRA `(.L_x_175) ;  /* 0xfffffff000147947 */ /* 0x000fea000383ffff */
.L_x_139:
[----:B0-----:R0:W1:Y:S02]  /*7e30*/  SYNCS.PHASECHK.TRANS64.TRYWAIT P0, [R7+URZ], R4 ;  /* 0x00000004070075a7 */ /* 0x001064000800017f */
[----:B-1----:R-:W-:Y:S05]  /*7e40*/  @!P0 NANOSLEEP.SYNCS 0x989680 ;  /* 0x009896800000895d */ /* 0x002fea0003900000 */
[----:B------:R-:W1:Y:S02]  /*7e50*/  @!P0 SYNCS.PHASECHK.TRANS64 P0, [R7+URZ], R4 ;  /* 0x00000004070085a7 */ /* 0x000e64000800007f */
[----:B-1----:R-:W-:Y:S05]  /*7e60*/  @!P0 BRA `(.L_x_139) ;  /* 0xfffffffc00f08947 */ /* 0x002fea000383ffff */
[----:B------:R-:W-:Y:S05]  /*7e70*/  BRA `(.L_x_176) ;  /* 0xfffffff000247947 */ /* 0x000fea000383ffff */
.L_x_140:
[----:B0-----:R0:W1:Y:S02]  /*7e80*/  SYNCS.PHASECHK.TRANS64.TRYWAIT P0, [R6+URZ], R5 ;  /* 0x00000005060075a7 */ /* 0x001064000800017f */
[----:B-1----:R-:W-:Y:S05]  /*7e90*/  @!P0 NANOSLEEP.SYNCS 0x989680 ;  /* 0x009896800000895d */ /* 0x002fea0003900000 */
[----:B------:R-:W1:Y:S02]  /*7ea0*/  @!P0 SYNCS.PHASECHK.TRANS64 P0, [R6+URZ], R5 ;  /* 0x00000005060085a7 */ /* 0x000e64000800007f */
[----:B-1----:R-:W-:Y:S05]  /*7eb0*/  @!P0 BRA `(.L_x_140) ;  /* 0xfffffffc00f08947 */ /* 0x002fea000383ffff */
[----:B------:R-:W-:Y:S05]  /*7ec0*/  BRA `(.L_x_177) ;  /* 0xfffffff000347947 */ /* 0x000fea000383ffff */
.L_x_141:
[----:B0-----:R0:W1:Y:S02]  /*7ed0*/  SYNCS.PHASECHK.TRANS64.TRYWAIT P0, [R7+URZ], R4 ;  /* 0x00000004070075a7 */ /* 0x001064000800017f */
[----:B-1----:R-:W-:Y:S05]  /*7ee0*/  @!P0 NANOSLEEP.SYNCS 0x989680 ;  /* 0x009896800000895d */ /* 0x002fea0003900000 */
[----:B------:R-:W1:Y:S02]  /*7ef0*/  @!P0 SYNCS.PHASECHK.TRANS64 P0, [R7+URZ], R4 ;  /* 0x00000004070085a7 */ /* 0x000e64000800007f */
[----:B-1----:R-:W-:Y:S05]  /*7f00*/  @!P0 BRA `(.L_x_141) ;  /* 0xfffffffc00f08947 */ /* 0x002fea000383ffff */
[----:B------:R-:W-:Y:S05]  /*7f10*/  BRA `(.L_x_178) ;  /* 0xfffffff000447947 */ /* 0x000fea000383ffff */
.L_x_142:
[----:B0-----:R0:W1:Y:S02]  /*7f20*/  SYNCS.PHASECHK.TRANS64.TRYWAIT P0, [R6+URZ], R5 ;  /* 0x00000005060075a7 */ /* 0x001064000800017f */
[----:B-1----:R-:W-:Y:S05]  /*7f30*/  @!P0 NANOSLEEP.SYNCS 0x989680 ;  /* 0x009896800000895d */ /* 0x002fea0003900000 */
[----:B------:R-:W1:Y:S02]  /*7f40*/  @!P0 SYNCS.PHASECHK.TRANS64 P0, [R6+URZ], R5 ;  /* 0x00000005060085a7 */ /* 0x000e64000800007f */
[----:B-1----:R-:W-:Y:S05]  /*7f50*/  @!P0 BRA `(.L_x_142) ;  /* 0xfffffffc00f08947 */ /* 0x002fea000383ffff */
[----:B------:R-:W-:Y:S05]  /*7f60*/  BRA `(.L_x_179) ;  /* 0xfffffff000547947 */ /* 0x000fea000383ffff */
.L_x_143:
[----:B0-----:R0:W1:Y:S02]  /*7f70*/  SYNCS.PHASECHK.TRANS64.TRYWAIT P0, [R7+URZ], R4 ;  /* 0x00000004070075a7 */ /* 0x001064000800017f */
[----:B-1----:R-:W-:Y:S05]  /*7f80*/  @!P0 NANOSLEEP.SYNCS 0x989680 ;  /* 0x009896800000895d */ /* 0x002fea0003900000 */
[----:B------:R-:W1:Y:S02]  /*7f90*/  @!P0 SYNCS.PHASECHK.TRANS64 P0, [R7+URZ], R4 ;  /* 0x00000004070085a7 */ /* 0x000e64000800007f */
[----:B-1----:R-:W-:Y:S05]  /*7fa0*/  @!P0 BRA `(.L_x_143) ;  /* 0xfffffffc00f08947 */ /* 0x002fea000383ffff */
[----:B------:R-:W-:Y:S05]  /*7fb0*/  BRA `(.L_x_180) ;  /* 0xfffffff000647947 */ /* 0x000fea000383ffff */
.L_x_144:
[----:B0-----:R0:W1:Y:S02]  /*7fc0*/  SYNCS.PHASECHK.TRANS64.TRYWAIT P0, [R6+URZ], R5 ;  /* 0x00000005060075a7 */ /* 0x001064000800017f */
[----:B-1----:R-:W-:Y:S05]  /*7fd0*/  @!P0 NANOSLEEP.SYNCS 0x989680 ;  /* 0x009896800000895d */ /* 0x002fea0003900000 */
[----:B------:R-:W1:Y:S02]  /*7fe0*/  @!P0 SYNCS.PHASECHK.TRANS64 P0, [R6+URZ], R5 ;  /* 0x00000005060085a7 */ /* 0x000e64000800007f */
[----:B-1----:R-:W-:Y:S05]  /*7ff0*/  @!P0 BRA `(.L_x_144) ;  /* 0xfffffffc00f08947 */ /* 0x002fea000383ffff */
[----:B------:R-:W-:Y:S05]  /*8000*/  BRA `(.L_x_181) ;  /* 0xfffffff000747947 */ /* 0x000fea000383ffff */
.L_x_145:
[----:B0-----:R0:W1:Y:S02]  /*8010*/  SYNCS.PHASECHK.TRANS64.TRYWAIT P0, [R7+URZ], R4 ;  /* 0x00000004070075a7 */ /* 0x001064000800017f */
[----:B-1----:R-:W-:Y:S05]  /*8020*/  @!P0 NANOSLEEP.SYNCS 0x989680 ;  /* 0x009896800000895d */ /* 0x002fea0003900000 */
[----:B------:R-:W1:Y:S02]  /*8030*/  @!P0 SYNCS.PHASECHK.TRANS64 P0, [R7+URZ], R4 ;  /* 0x00000004070085a7 */ /* 0x000e64000800007f */
[----:B-1----:R-:W-:Y:S05]  /*8040*/  @!P0 BRA `(.L_x_145) ;  /* 0xfffffffc00f08947 */ /* 0x002fea000383ffff */
[----:B------:R-:W-:Y:S05]  /*8050*/  BRA `(.L_x_182) ;  /* 0xfffffff000847947 */ /* 0x000fea000383ffff */
.L_x_146:
[----:B0-----:R0:W1:Y:S02]  /*8060*/  SYNCS.PHASECHK.TRANS64.TRYWAIT P0, [R6+URZ], R5 ;  /* 0x00000005060075a7 */ /* 0x001064000800017f */
[----:B-1----:R-:W-:Y:S05]  /*8070*/  @!P0 NANOSLEEP.SYNCS 0x989680 ;  /* 0x009896800000895d */ /* 0x002fea0003900000 */
[----:B------:R-:W1:Y:S02]  /*8080*/  @!P0 SYNCS.PHASECHK.TRANS64 P0, [R6+URZ], R5 ;  /* 0x00000005060085a7 */ /* 0x000e64000800007f */
[----:B-1----:R-:W-:Y:S05]  /*8090*/  @!P0 BRA `(.L_x_146) ;  /* 0xfffffffc00f08947 */ /* 0x002fea000383ffff */
[----:B------:R-:W-:Y:S05]  /*80a0*/  BRA `(.L_x_183) ;  /* 0xfffffff000947947 */ /* 0x000fea000383ffff */
.L_x_147:
[----:B0-----:R0:W1:Y:S02]  /*80b0*/  SYNCS.PHASECHK.TRANS64.TRYWAIT P0, [R7+URZ], R4 ;  /* 0x00000004070075a7 */ /* 0x001064000800017f */
[----:B-1----:R-:W-:Y:S05]  /*80c0*/  @!P0 NANOSLEEP.SYNCS 0x989680 ;  /* 0x009896800000895d */ /* 0x002fea0003900000 */
[----:B------:R-:W1:Y:S02]  /*80d0*/  @!P0 SYNCS.PHASECHK.TRANS64 P0, [R7+URZ], R4 ;  /* 0x00000004070085a7 */ /* 0x000e64000800007f */
[----:B-1----:R-:W-:Y:S05]  /*80e0*/  @!P0 BRA `(.L_x_147) ;  /* 0xfffffffc00f08947 */ /* 0x002fea000383ffff */
[----:B------:R-:W-:Y:S05]  /*80f0*/  BRA `(.L_x_184) ;  /* 0xfffffff000a47947 */ /* 0x000fea000383ffff */
.L_x_148:
[----:B0-----:R0:W1:Y:S02]  /*8100*/  SYNCS.PHASECHK.TRANS64.TRYWAIT P0, [R6+URZ], R5 ;  /* 0x00000005060075a7 */ /* 0x001064000800017f */
[----:B-1----:R-:W-:Y:S05]  /*8110*/  @!P0 NANOSLEEP.SYNCS 0x989680 ;  /* 0x009896800000895d */ /* 0x002fea0003900000 */
[----:B------:R-:W1:Y:S02]  /*8120*/  @!P0 SYNCS.PHASECHK.TRANS64 P0, [R6+URZ], R5 ;  /* 0x00000005060085a7 */ /* 0x000e64000800007f */
[----:B-1----:R-:W-:Y:S05]  /*8130*/  @!P0 BRA `(.L_x_148) ;  /* 0xfffffffc00f08947 */ /* 0x002fea000383ffff */
[----:B------:R-:W-:Y:S05]  /*8140*/  BRA `(.L_x_185) ;  /* 0xfffffff000b47947 */ /* 0x000fea000383ffff */
.L_x_149:
[----:B0-----:R0:W1:Y:S02]  /*8150*/  SYNCS.PHASECHK.TRANS64.TRYWAIT P0, [R7+URZ], R4 ;  /* 0x00000004070075a7 */ /* 0x001064000800017f */
[----:B-1----:R-:W-:Y:S05]  /*8160*/  @!P0 NANOSLEEP.SYNCS 0x989680 ;  /* 0x009896800000895d */ /* 0x002fea0003900000 */
[----:B------:R-:W1:Y:S02]  /*8170*/  @!P0 SYNCS.PHASECHK.TRANS64 P0, [R7+URZ], R4 ;  /* 0x00000004070085a7 */ /* 0x000e64000800007f */
[----:B-1----:R-:W-:Y:S05]  /*8180*/  @!P0 BRA `(.L_x_149) ;  /* 0xfffffffc00f08947 */ /* 0x002fea000383ffff */
[----:B------:R-:W-:Y:S05]  /*8190*/  BRA `(.L_x_186) ;  /* 0xfffffff000c47947 */ /* 0x000fea000383ffff */
.L_x_150:
[----:B0-----:R0:W1:Y:S02]  /*81a0*/  SYNCS.PHASECHK.TRANS64.TRYWAIT P0, [R6+URZ], R5 ;  /* 0x00000005060075a7 */ /* 0x001064000800017f */
[----:B-1----:R-:W-:Y:S05]  /*81b0*/  @!P0 NANOSLEEP.SYNCS 0x989680 ;  /* 0x009896800000895d */ /* 0x002fea0003900000 */
[----:B------:R-:W1:Y:S02]  /*81c0*/  @!P0 SYNCS.PHASECHK.TRANS64 P0, [R6+URZ], R5 ;  /* 0x00000005060085a7 */ /* 0x000e64000800007f */
[----:B-1----:R-:W-:Y:S05]  /*81d0*/  @!P0 BRA `(.L_x_150) ;  /* 0xfffffffc00f08947 */ /* 0x002fea000383ffff */
[----:B------:R-:W-:Y:S05]  /*81e0*/  BRA `(.L_x_187) ;  /* 0xfffffff000d47947 */ /* 0x000fea000383ffff */
.L_x_151:
[----:B0-----:R0:W1:Y:S02]  /*81f0*/  SYNCS.PHASECHK.TRANS64.TRYWAIT P0, [R7+URZ], R4 ;  /* 0x00000004070075a7 */ /* 0x001064000800017f */
[----:B-1----:R-:W-:Y:S05]  /*8200*/  @!P0 NANOSLEEP.SYNCS 0x989680 ;  /* 0x009896800000895d */ /* 0x002fea0003900000 */
[----:B------:R-:W1:Y:S02]  /*8210*/  @!P0 SYNCS.PHASECHK.TRANS64 P0, [R7+URZ], R4 ;  /* 0x00000004070085a7 */ /* 0x000e64000800007f */
[----:B-1----:R-:W-:Y:S05]  /*8220*/  @!P0 BRA `(.L_x_151) ;  /* 0xfffffffc00f08947 */ /* 0x002fea000383ffff */
[----:B------:R-:W-:Y:S05]  /*8230*/  BRA `(.L_x_188) ;  /* 0xfffffff000e47947 */ /* 0x000fea000383ffff */
.L_x_152:
[----:B0-----:R0:W1:Y:S02]  /*8240*/  SYNCS.PHASECHK.TRANS64.TRYWAIT P0, [R6+URZ], R5 ;  /* 0x00000005060075a7 */ /* 0x001064000800017f */
[----:B-1----:R-:W-:Y:S05]  /*8250*/  @!P0 NANOSLEEP.SYNCS 0x989680 ;  /* 0x009896800000895d */ /* 0x002fea0003900000 */
[----:B------:R-:W1:Y:S02]  /*8260*/  @!P0 SYNCS.PHASECHK.TRANS64 P0, [R6+URZ], R5 ;  /* 0x00000005060085a7 */ /* 0x000e64000800007f */
[----:B-1----:R-:W-:Y:S05]  /*8270*/  @!P0 BRA `(.L_x_152) ;  /* 0xfffffffc00f08947 */ /* 0x002fea000383ffff */
[----:B------:R-:W-:Y:S05]  /*8280*/  BRA `(.L_x_189) ;  /* 0xfffffff000f47947 */ /* 0x000fea000383ffff */
.L_x_153:
[----:B0-----:R0:W1:Y:S02]  /*8290*/  SYNCS.PHASECHK.TRANS64.TRYWAIT P0, [R7+URZ], R4 ;  /* 0x00000004070075a7 */ /* 0x001064000800017f */
[----:B-1----:R-:W-:Y:S05]  /*82a0*/  @!P0 NANOSLEEP.SYNCS 0x989680 ;  /* 0x009896800000895d */ /* 0x002fea0003900000 */
[----:B------:R-:W1:Y:S02]  /*82b0*/  @!P0 SYNCS.PHASECHK.TRANS64 P0, [R7+URZ], R4 ;  /* 0x00000004070085a7 */ /* 0x000e64000800007f */
[----:B-1----:R-:W-:Y:S05]  /*82c0*/  @!P0 BRA `(.L_x_153) ;  /* 0xfffffffc00f08947 */ /* 0x002fea000383ffff */
[----:B------:R-:W-:Y:S05]  /*82d0*/  BRA `(.L_x_190) ;  /* 0xfffffff400047947 */ /* 0x000fea000383ffff */
.L_x_154:
[----:B-1----:R1:W2:Y:S02]  /*82e0*/  SYNCS.PHASECHK.TRANS64.TRYWAIT P0, [R6+URZ], R5 ;  /* 0x00000005060075a7 */ /* 0x0022a4000800017f */
[----:B--2---:R-:W-:Y:S05]  /*82f0*/  @!P0 NANOSLEEP.SYNCS 0x989680 ;  /* 0x009896800000895d */ /* 0x004fea0003900000 */
[----:B------:R-:W2:Y:S02]  /*8300*/  @!P0 SYNCS.PHASECHK.TRANS64 P0, [R6+URZ], R5 ;  /* 0x00000005060085a7 */ /* 0x000ea4000800007f */
[----:B--2---:R-:W-:Y:S05]  /*8310*/  @!P0 BRA `(.L_x_154) ;  /* 0xfffffffc00f08947 */ /* 0x004fea000383ffff */
[----:B------:R-:W-:Y:S05]  /*8320*/  BRA `(.L_x_191) ;  /* 0xfffffff4000c7947 */ /* 0x000fea000383ffff */
.L_x_192:
[----:B------:R-:W-:-:S00]  /*8330*/  BRA `(.L_x_192) ;  /* 0xfffffffc00fc7947 */ /* 0x000fc0000383ffff */
[----:B------:R-:W-:-:S00]  /*8340*/  NOP ;  /* 0x0000000000007918 */ /* 0x000fc00000000000 */
        /* <DEDUP_REMOVED lines=11> */
.L_x_193:


//--------------------- .nv.shared._ZN7cutlass13device_kernelINS_4gemm6kernel13GemmUniversalIN4cute5tupleIJiiiiEEENS1_10collective13CollectiveMmaINS1_37MainloopSm90TmaGmmaWarpSpecializedFP8ILi28ENS5_IJNS4_1CILi2EEENSA_ILi1EEESC_EEENS1_32KernelTmaWarpSpecializedPingpongEEENS5_IJNSA_ILi64EEESG_SG_EEENS_12float_e5m2_tENS5_IJlSC_lEEESI_SJ_NS4_8TiledMMAINS4_8MMA_AtomIJNS4_4SM904GMMA30MMA_64x64x32_F32E5M2E5M2_SS_TNILNSN_7ScaleInE1ELSP_1EEEEEENS4_6LayoutINS5_IJSC_SC_SC_EEENS5_IJNSA_ILi0EEESU_SU_EEEEENS5_IJNS4_10UnderscoreESX_SX_EEEEENS4_13SM90_TMA_LOADENS4_14ComposedLayoutINS4_7SwizzleILi2ELi4ELi3EEENS4_18smem_ptr_flag_bitsILi8EEENSS_INS5_IJNSA_ILi8EEESG_EEENS5_IJSG_SC_EEEEEEEvNS4_8identityENS4_23SM90_TMA_LOAD_MULTICASTES1A_vS1B_EENS_8epilogue10collective6detail29Sm90TmaWarpSpecializedAdapterINS1F_15DefaultEpilogueISI_SJ_SJ_NS1E_6thread17LinearCombinationISI_Li1EffLNS1J_9ScaleType4KindE0ELNS_15FloatRoundStyleE2ESI_EENS1_15EpilogueDefaultEEEEEvvEEEEvNT_6ParamsE --------------------------
	.section	.nv.shared._ZN7cutlass13device_kernelINS_4gemm6kernel13GemmUniversalIN4cute5tupleIJiiiiEEENS1_10collective13CollectiveMmaINS1_37MainloopSm90TmaGmmaWarpSpecializedFP8ILi28ENS5_IJNS4_1CILi2EEENSA_ILi1EEESC_EEENS1_32KernelTmaWarpSpecializedPingpongEEENS5_IJNSA_ILi64EEESG_SG_EEENS_12float_e5m2_tENS5_IJlSC_lEEESI_SJ_NS4_8TiledMMAINS4_8MMA_AtomIJNS4_4SM904GMMA30MMA_64x64x32_F32E5M2E5M2_SS_TNILNSN_7ScaleInE1ELSP_1EEEEEENS4_6LayoutINS5_IJSC_SC_SC_EEENS5_IJNSA_ILi0EEESU_SU_EEEEENS5_IJNS4_10UnderscoreESX_SX_EEEEENS4_13SM90_TMA_LOADENS4_14ComposedLayoutINS4_7SwizzleILi2ELi4ELi3EEENS4_18smem_ptr_flag_bitsILi8EEENSS_INS5_IJNSA_ILi8EEESG_EEENS5_IJSG_SC_EEEEEEEvNS4_8identityENS4_23SM90_TMA_LOAD_MULTICASTES1A_vS1B_EENS_8epilogue10collective6detail29Sm90TmaWarpSpecializedAdapterINS1F_15DefaultEpilogueISI_SJ_SJ_NS1E_6thread17LinearCombinationISI_Li1EffLNS1J_9ScaleType4KindE0ELNS_15FloatRoundStyleE2ESI_EENS1_15EpilogueDefaultEEEEEvvEEEEvNT_6ParamsE,"aw",@nobits
	.sectionflags	@""
	.align	16
	.zero		1024


//--------------------- .nv.shared.reserved.0     --------------------------
	.section	.nv.shared.reserved.0,"aw",@nobits
	.weak		__nv_reservedSMEM_offset_0_alias
	.size		__nv_reservedSMEM_offset_0_alias, 0, 0
	.other		__nv_reservedSMEM_offset_0_alias,@"STO_CUDA_RESERVED_SHARED STV_DEFAULT"
__nv_reservedSMEM_offset_0_alias:
	.zero		0


//--------------------- .nv.global                --------------------------
	.section	.nv.global,"aw",@nobits
.nv.global:
	.type		_ZN39_INTERNAL_6156a450_4_k_cu_d0fda124_47864cute1_E,@object
	.size		_ZN39_INTERNAL_6156a450_4_k_cu_d0fda124_47864cute1_E,(_ZN39_INTERNAL_6156a450_4_k_cu_d0fda124_47864cuda3std3__45__cpo6cbeginE - _ZN39_INTERNAL_6156a450_4_k_cu_d0fda124_47864cute1_E)
_ZN39_INTERNAL_6156a450_4_k_cu_d0fda124_47864cute1_E:
	.zero		1
	.type		_ZN39_INTERNAL_6156a450_4_k_cu_d0fda124_47864cuda3std3__45__cpo6cbeginE,@object
	.size		_ZN39_INTERNAL_6156a450_4_k_cu_d0fda124_47864cuda3std3__45__cpo6cbeginE,(_ZN39_INTERNAL_6156a450_4_k_cu_d0fda124_47864cuda3std3__48in_placeE - _ZN39_INTERNAL_6156a450_4_k_cu_d0fda124_47864cuda3std3__45__cpo6cbeginE)
_ZN39_INTERNAL_6156a450_4_k_cu_d0fda124_47864cuda3std3__45__cpo6cbeginE:
	.zero		1
	.type		_ZN39_INTERNAL_6156a450_4_k_cu_d0fda124_47864cuda3std3__48in_placeE,@object
	.size		_ZN39_INTERNAL_6156a450_4_k_cu_d0fda124_47864cuda3std3__48in_placeE,(_ZN39_INTERNAL_6156a450_4_k_cu_d0fda124_47864cuda3std6ranges3__45__cpo9iter_moveE - _ZN39_INTERNAL_6156a450_4_k_cu_d0fda124_47864cuda3std3__48in_placeE)
_ZN39_INTERNAL_6156a450_4_k_cu_d0fda124_47864cuda3std3__48in_placeE:
	.zero		1
	.type		_ZN39_INTERNAL_6156a450_4_k_cu_d0fda124_47864cuda3std6ranges3__45__cpo9iter_moveE,@object
	.size		_ZN39_INTERNAL_6156a450_4_k_cu_d0fda124_47864cuda3std6ranges3__45__cpo9iter_moveE,(_ZN39_INTERNAL_6156a450_4_k_cu_d0fda124_47864cuda3std3__45__cpo5beginE - _ZN39_INTERNAL_6156a450_4_k_cu_d0fda124_47864cuda3std6ranges3__45__cpo9iter_moveE)
_ZN39_INTERNAL_6156a450_4_k_cu_d0fda124_47864cuda3std6ranges3__45__cpo9iter_moveE:
	.zero		1
	.type		_ZN39_INTERNAL_6156a450_4_k_cu_d0fda124_47864cuda3std3__45__cpo5beginE,@object
	.size		_ZN39_INTERNAL_6156a450_4_k_cu_d0fda124_47864cuda3std3__45__cpo5beginE,(_ZN39_INTERNAL_6156a450_4_k_cu_d0fda124_47864cuda3std3__441_GLOBAL__N__6156a450_4_k_cu_d0fda124_47866ignoreE - _ZN39_INTERNAL_6156a450_4_k_cu_d0fda124_47864cuda3std3__45__cpo5beginE)
_ZN39_INTERNAL_6156a450_4_k_cu_d0fda124_47864cuda3std3__45__cpo5beginE:
	.zero		1
	.type		_ZN39_INTERNAL_6156a450_4_k_cu_d0fda124_47864cuda3std3__441_GLOBAL__N__6156a450_4_k_cu_d0fda124_47866ignoreE,@object
	.size		_ZN39_INTERNAL_6156a450_4_k_cu_d0fda124_47864cuda3std3__441_GLOBAL__N__6156a450_4_k_cu_d0fda124_47866ignoreE,(_ZN39_INTERNAL_6156a450_4_k_cu_d0fda124_47864cute7productE - _ZN39_INTERNAL_6156a450_4_k_cu_d0fda124_47864cuda3std3__441_GLOBAL__N__6156a450_4_k_cu_d0fda124_47866ignoreE)
_ZN39_INTERNAL_6156a450_4_k_cu_d0fda124_47864cuda3std3__441_GLOBAL__N__6156a450_4_k_cu_d0fda124_47866ignoreE:
	.zero		1
	.type		_ZN39_INTERNAL_6156a450_4_k_cu_d0fda124_47864cute7productE,@object
	.size		_ZN39_INTERNAL_6156a450_4_k_cu_d0fda124_47864cute7productE,(_ZN39_INTERNAL_6156a450_4_k_cu_d0fda124_47864cuda3std3__45__cpo3endE - _ZN39_INTERNAL_6156a450_4_k_cu_d0fda124_47864cute7productE)
_ZN39_INTERNAL_6156a450_4_k_cu_d0fda124_47864cute7productE:
	.zero		1
	.type		_ZN39_INTERNAL_6156a450_4_k_cu_d0fda124_47864cuda3std3__45__cpo3endE,@object
	.size		_ZN39_INTERNAL_6156a450_4_k_cu_d0fda124_47864cuda3std3__45__cpo3endE,(_ZN39_INTERNAL_6156a450_4_k_cu_d0fda124_47864cuda3std3__419piecewise_constructE - _ZN39_INTERNAL_6156a450_4_k_cu_d0fda124_47864cuda3std3__45__cpo3endE)
_ZN39_INTERNAL_6156a450_4_k_cu_d0fda124_47864cuda3std3__45__cpo3endE:
	.zero		1
	.type		_ZN39_INTERNAL_6156a450_4_k_cu_d0fda124_47864cuda3std3__419piecewise_constructE,@object
	.size		_ZN39_INTERNAL_6156a450_4_k_cu_d0fda124_47864cuda3std3__419piecewise_constructE,(_ZN39_INTERNAL_6156a450_4_k_cu_d0fda124_47864cuda3std3__45__cpo4cendE - _ZN39_INTERNAL_6156a450_4_k_cu_d0fda124_47864cuda3std3__419piecewise_constructE)
_ZN39_INTERNAL_6156a450_4_k_cu_d0fda124_47864cuda3std3__419piecewise_constructE:
	.zero		1
	.type		_ZN39_INTERNAL_6156a450_4_k_cu_d0fda124_47864cuda3std3__45__cpo4cendE,@object
	.size		_ZN39_INTERNAL_6156a450_4_k_cu_d0fda124_47864cuda3std3__45__cpo4cendE,(_ZN39_INTERNAL_6156a450_4_k_cu_d0fda124_47864cuda3std6ranges3__45__cpo4swapE - _ZN39_INTERNAL_6156a450_4_k_cu_d0fda124_47864cuda3std3__45__cpo4cendE)
_ZN39_INTERNAL_6156a450_4_k_cu_d0fda124_47864cuda3std3__45__cpo4cendE:
	.zero		1
	.type		_ZN39_INTERNAL_6156a450_4_k_cu_d0fda124_47864cuda3std6ranges3__45__cpo4swapE,@object
	.size		_ZN39_INTERNAL_6156a450_4_k_cu_d0fda124_47864cuda3std6ranges3__45__cpo4swapE,(.L_7 - _ZN39_INTERNAL_6156a450_4_k_cu_d0fda124_47864cuda3std6ranges3__45__cpo4swapE)
_ZN39_INTERNAL_6156a450_4_k_cu_d0fda124_47864cuda3std6ranges3__45__cpo4swapE:
	.zero		1
.L_7:


//--------------------- .nv.constant0._ZN7cutlass13device_kernelINS_4gemm6kernel13GemmUniversalIN4cute5tupleIJiiiiEEENS1_10collective13CollectiveMmaINS1_37MainloopSm90TmaGmmaWarpSpecializedFP8ILi28ENS5_IJNS4_1CILi2EEENSA_ILi1EEESC_EEENS1_32KernelTmaWarpSpecializedPingpongEEENS5_IJNSA_ILi64EEESG_SG_EEENS_12float_e5m2_tENS5_IJlSC_lEEESI_SJ_NS4_8TiledMMAINS4_8MMA_AtomIJNS4_4SM904GMMA30MMA_64x64x32_F32E5M2E5M2_SS_TNILNSN_7ScaleInE1ELSP_1EEEEEENS4_6LayoutINS5_IJSC_SC_SC_EEENS5_IJNSA_ILi0EEESU_SU_EEEEENS5_IJNS4_10UnderscoreESX_SX_EEEEENS4_13SM90_TMA_LOADENS4_14ComposedLayoutINS4_7SwizzleILi2ELi4ELi3EEENS4_18smem_ptr_flag_bitsILi8EEENSS_INS5_IJNSA_ILi8EEESG_EEENS5_IJSG_SC_EEEEEEEvNS4_8identityENS4_23SM90_TMA_LOAD_MULTICASTES1A_vS1B_EENS_8epilogue10collective6detail29Sm90TmaWarpSpecializedAdapterINS1F_15DefaultEpilogueISI_SJ_SJ_NS1E_6thread17LinearCombinationISI_Li1EffLNS1J_9ScaleType4KindE0ELNS_15FloatRoundStyleE2ESI_EENS1_15EpilogueDefaultEEEEEvvEEEEvNT_6ParamsE --------------------------
	.section	.nv.constant0._ZN7cutlass13device_kernelINS_4gemm6kernel13GemmUniversalIN4cute5tupleIJiiiiEEENS1_10collective13CollectiveMmaINS1_37MainloopSm90TmaGmmaWarpSpecializedFP8ILi28ENS5_IJNS4_1CILi2EEENSA_ILi1EEESC_EEENS1_32KernelTmaWarpSpecializedPingpongEEENS5_IJNSA_ILi64EEESG_SG_EEENS_12float_e5m2_tENS5_IJlSC_lEEESI_SJ_NS4_8TiledMMAINS4_8MMA_AtomIJNS4_4SM904GMMA30MMA_64x64x32_F32E5M2E5M2_SS_TNILNSN_7ScaleInE1ELSP_1EEEEEENS4_6LayoutINS5_IJSC_SC_SC_EEENS5_IJNSA_ILi0EEESU_SU_EEEEENS5_IJNS4_10UnderscoreESX_SX_EEEEENS4_13SM90_TMA_LOADENS4_14ComposedLayoutINS4_7SwizzleILi2ELi4ELi3EEENS4_18smem_ptr_flag_bitsILi8EEENSS_INS5_IJNSA_ILi8EEESG_EEENS5_IJSG_SC_EEEEEEEvNS4_8identityENS4_23SM90_TMA_LOAD_MULTICASTES1A_vS1B_EENS_8epilogue10collective6detail29Sm90TmaWarpSpecializedAdapterINS1F_15DefaultEpilogueISI_SJ_SJ_NS1E_6thread17LinearCombinationISI_Li1EffLNS1J_9ScaleType4KindE0ELNS_15FloatRoundStyleE2ESI_EENS1_15EpilogueDefaultEEEEEvvEEEEvNT_6ParamsE,"a",@progbits
	.sectionflags	@""
	.align	4
.nv.constant0._ZN7cutlass13device_kernelINS_4gemm6kernel13GemmUniversalIN4cute5tupleIJiiiiEEENS1_10collective13CollectiveMmaINS1_37MainloopSm90TmaGmmaWarpSpecializedFP8ILi28ENS5_IJNS4_1CILi2EEENSA_ILi1EEESC_EEENS1_32KernelTmaWarpSpecializedPingpongEEENS5_IJNSA_ILi64EEESG_SG_EEENS_12float_e5m2_tENS5_IJlSC_lEEESI_SJ_NS4_8TiledMMAINS4_8MMA_AtomIJNS4_4SM904GMMA30MMA_64x64x32_F32E5M2E5M2_SS_TNILNSN_7ScaleInE1ELSP_1EEEEEENS4_6LayoutINS5_IJSC_SC_SC_EEENS5_IJNSA_ILi0EEESU_SU_EEEEENS5_IJNS4_10UnderscoreESX_SX_EEEEENS4_13SM90_TMA_LOADENS4_14ComposedLayoutINS4_7SwizzleILi2ELi4ELi3EEENS4_18smem_ptr_flag_bitsILi8EEENSS_INS5_IJNSA_ILi8EEESG_EEENS5_IJSG_SC_EEEEEEEvNS4_8identityENS4_23SM90_TMA_LOAD_MULTICASTES1A_vS1B_EENS_8epilogue10collective6detail29Sm90TmaWarpSpecializedAdapterINS1F_15DefaultEpilogueISI_SJ_SJ_NS1E_6thread17LinearCombinationISI_Li1EffLNS1J_9ScaleType4KindE0ELNS_15FloatRoundStyleE2ESI_EENS1_15EpilogueDefaultEEEEEvvEEEEvNT_6ParamsE:
	.zero		1664


//--------------------- SYMBOLS --------------------------

	.type		.nv.reservedSmem.offset0,@object
	.size		.nv.reservedSmem.offset0,0x4
